//
// Generated by NVIDIA NVVM Compiler
//
// Compiler Build ID: CL-36424714
// Cuda compilation tools, release 13.0, V13.0.88
// Based on NVVM 20.0.0
//

.version 9.0
.target sm_100
.address_size 64

	// .globl	r2
.func  (.param .align 16 .b8 func_retval0[16]) __internal_trig_reduction_slowpathd
(
	.param .b64 __internal_trig_reduction_slowpathd_param_0
)
;
.global .align 8 .b8 __cudart_i2opi_d[144] = {8, 93, 141, 31, 177, 95, 251, 107, 234, 146, 82, 138, 247, 57, 7, 61, 123, 241, 229, 235, 199, 186, 39, 117, 45, 234, 95, 158, 102, 63, 70, 79, 183, 9, 203, 39, 207, 126, 54, 109, 31, 109, 10, 90, 139, 17, 47, 239, 15, 152, 5, 222, 255, 151, 248, 31, 59, 40, 249, 189, 139, 95, 132, 156, 244, 57, 83, 131, 57, 214, 145, 57, 65, 126, 95, 180, 38, 112, 156, 233, 132, 68, 187, 46, 245, 53, 130, 232, 62, 167, 41, 177, 28, 235, 29, 254, 28, 146, 209, 9, 234, 46, 73, 6, 224, 210, 77, 66, 58, 110, 36, 183, 97, 197, 187, 222, 171, 99, 81, 254, 65, 144, 67, 60, 153, 149, 98, 219, 192, 221, 52, 245, 209, 87, 39, 252, 41, 21, 68, 78, 110, 131, 249, 162};

.visible .entry r2(
	.param .u64 .ptr .align 1 r2_param_0,
	.param .f64 r2_param_1
)
{
	.reg .b32 	%r<9>;
	.reg .b64 	%rd<15>;
	.reg .b64 	%fd<10>;

	ld.param.u64 	%rd1, [r2_param_0];
	ld.param.f64 	%fd1, [r2_param_1];
	cvta.to.global.u64 	%rd2, %rd1;
	mov.u32 	%r1, %ctaid.x;
	mov.u32 	%r2, %ntid.x;
	mov.u32 	%r3, %tid.x;
	mad.lo.s32 	%r4, %r1, %r2, %r3;
	mov.u32 	%r5, %ctaid.y;
	mov.u32 	%r6, %ntid.y;
	mov.u32 	%r7, %tid.y;
	mad.lo.s32 	%r8, %r5, %r6, %r7;
	mul.f64 	%fd2, %fd1, 0d3F70000000000000;
	cvt.rn.f64.s32 	%fd3, %r4;
	mul.f64 	%fd4, %fd2, %fd3;
	cvt.rn.f64.u32 	%fd5, %r8;
	mul.f64 	%fd6, %fd2, %fd5;
	mul.f64 	%fd7, %fd6, %fd6;
	fma.rn.f64 	%fd8, %fd4, %fd4, %fd7;
	cvt.s64.s32 	%rd3, %r4;
	neg.s64 	%rd4, %rd3;
	mad.lo.s64 	%rd5, %rd4, 8208, %rd2;
	add.s64 	%rd6, %rd5, 2101248;
	mul.wide.u32 	%rd7, %r8, 16;
	sub.s64 	%rd8, %rd6, %rd7;
	mov.f64 	%fd9, 0d0000000000000000;
	st.global.v2.f64 	[%rd8+4096], {%fd8, %fd9};
	add.s64 	%rd9, %rd6, %rd7;
	st.global.v2.f64 	[%rd9+4096], {%fd8, %fd9};
	mul.wide.s32 	%rd10, %r4, 8208;
	add.s64 	%rd11, %rd2, %rd10;
	add.s64 	%rd12, %rd11, 2101248;
	sub.s64 	%rd13, %rd12, %rd7;
	st.global.v2.f64 	[%rd13+4096], {%fd8, %fd9};
	add.s64 	%rd14, %rd12, %rd7;
	st.global.v2.f64 	[%rd14+4096], {%fd8, %fd9};
	ret;

}
	// .globl	wkernff
.visible .entry wkernff(
	.param .u64 .ptr .align 1 wkernff_param_0,
	.param .u64 .ptr .align 1 wkernff_param_1,
	.param .f64 wkernff_param_2
)
{
	.reg .pred 	%p<5>;
	.reg .b32 	%r<26>;
	.reg .b64 	%rd<22>;
	.reg .b64 	%fd<46>;

	ld.param.u64 	%rd5, [wkernff_param_0];
	ld.param.u64 	%rd6, [wkernff_param_1];
	ld.param.f64 	%fd13, [wkernff_param_2];
	cvta.to.global.u64 	%rd7, %rd6;
	mov.u32 	%r4, %ctaid.x;
	mov.u32 	%r5, %ntid.x;
	mov.u32 	%r6, %tid.x;
	mad.lo.s32 	%r7, %r4, %r5, %r6;
	mov.u32 	%r8, %ctaid.y;
	mov.u32 	%r9, %ntid.y;
	mov.u32 	%r10, %tid.y;
	mad.lo.s32 	%r11, %r8, %r9, %r10;
	cvt.s64.s32 	%rd1, %r7;
	neg.s64 	%rd2, %rd1;
	mad.lo.s64 	%rd8, %rd2, 8208, %rd7;
	mul.wide.u32 	%rd9, %r11, 16;
	sub.s64 	%rd10, %rd8, %rd9;
	cvt.u64.u32 	%rd3, %r11;
	neg.s64 	%rd4, %rd3;
	ld.global.f64 	%fd14, [%rd10+2105344];
	mov.f64 	%fd15, 0d3FF0000000000000;
	sub.f64 	%fd16, %fd15, %fd14;
	sqrt.rn.f64 	%fd17, %fd16;
	sub.f64 	%fd18, %fd15, %fd17;
	mul.f64 	%fd19, %fd13, %fd18;
	mul.f64 	%fd1, %fd19, 0d401921FB54442D18;
	abs.f64 	%fd2, %fd1;
	setp.neu.f64 	%p1, %fd2, 0d7FF0000000000000;
	@%p1 bra 	$L__BB1_2;
	mov.f64 	%fd25, 0d0000000000000000;
	mul.rn.f64 	%fd43, %fd1, %fd25;
	mov.b32 	%r25, 0;
	bra.uni 	$L__BB1_4;
$L__BB1_2:
	mul.f64 	%fd20, %fd1, 0d3FE45F306DC9C883;
	cvt.rni.s32.f64 	%r25, %fd20;
	cvt.rn.f64.s32 	%fd21, %r25;
	fma.rn.f64 	%fd22, %fd21, 0dBFF921FB54442D18, %fd1;
	fma.rn.f64 	%fd23, %fd21, 0dBC91A62633145C00, %fd22;
	fma.rn.f64 	%fd43, %fd21, 0dB97B839A252049C0, %fd23;
	setp.ltu.f64 	%p2, %fd2, 0d41E0000000000000;
	@%p2 bra 	$L__BB1_4;
	{ // callseq 0, 0
	.param .b64 param0;
	st.param.f64 	[param0], %fd1;
	.param .align 16 .b8 retval0[16];
	call.uni (retval0), 
	__internal_trig_reduction_slowpathd, 
	(
	param0
	);
	ld.param.f64 	%fd43, [retval0];
	ld.param.b32 	%r25, [retval0+8];
	} // callseq 0
$L__BB1_4:
	mul.rn.f64 	%fd26, %fd43, %fd43;
	fma.rn.f64 	%fd27, %fd26, 0dBDA8FF8320FD8164, 0d3E21EEA7C1EF8528;
	fma.rn.f64 	%fd28, %fd27, %fd26, 0dBE927E4F8E06E6D9;
	fma.rn.f64 	%fd29, %fd28, %fd26, 0d3EFA01A019DDBCE9;
	fma.rn.f64 	%fd30, %fd29, %fd26, 0dBF56C16C16C15D47;
	fma.rn.f64 	%fd31, %fd30, %fd26, 0d3FA5555555555551;
	fma.rn.f64 	%fd32, %fd31, %fd26, 0dBFE0000000000000;
	fma.rn.f64 	%fd33, %fd32, %fd26, 0d3FF0000000000000;
	fma.rn.f64 	%fd34, %fd26, 0d3DE5DB65F9785EBA, 0dBE5AE5F12CB0D246;
	fma.rn.f64 	%fd35, %fd34, %fd26, 0d3EC71DE369ACE392;
	fma.rn.f64 	%fd36, %fd35, %fd26, 0dBF2A01A019DB62A1;
	fma.rn.f64 	%fd37, %fd36, %fd26, 0d3F81111111110818;
	fma.rn.f64 	%fd38, %fd37, %fd26, 0dBFC5555555555554;
	fma.rn.f64 	%fd39, %fd38, %fd26, 0d0000000000000000;
	fma.rn.f64 	%fd40, %fd39, %fd43, %fd43;
	and.b32  	%r14, %r25, 1;
	setp.eq.b32 	%p3, %r14, 1;
	{
	.reg .b32 %temp; 
	mov.b64 	{%temp, %r15}, %fd40;
	}
	{
	.reg .b32 %temp; 
	mov.b64 	{%r16, %temp}, %fd40;
	}
	xor.b32  	%r17, %r15, -2147483648;
	mov.b64 	%fd41, {%r16, %r17};
	selp.f64 	%fd44, %fd33, %fd40, %p3;
	selp.f64 	%fd45, %fd41, %fd33, %p3;
	and.b32  	%r18, %r25, 2;
	setp.eq.s32 	%p4, %r18, 0;
	@%p4 bra 	$L__BB1_6;
	{
	.reg .b32 %temp; 
	mov.b64 	{%temp, %r19}, %fd44;
	}
	{
	.reg .b32 %temp; 
	mov.b64 	{%r20, %temp}, %fd44;
	}
	xor.b32  	%r21, %r19, -2147483648;
	mov.b64 	%fd44, {%r20, %r21};
	{
	.reg .b32 %temp; 
	mov.b64 	{%temp, %r22}, %fd45;
	}
	{
	.reg .b32 %temp; 
	mov.b64 	{%r23, %temp}, %fd45;
	}
	xor.b32  	%r24, %r22, -2147483648;
	mov.b64 	%fd45, {%r23, %r24};
$L__BB1_6:
	cvta.to.global.u64 	%rd11, %rd5;
	neg.f64 	%fd42, %fd44;
	mad.lo.s64 	%rd12, %rd2, 8208, %rd11;
	add.s64 	%rd13, %rd12, 2101248;
	shl.b64 	%rd14, %rd4, 4;
	add.s64 	%rd15, %rd13, %rd14;
	st.global.v2.f64 	[%rd15+4096], {%fd45, %fd42};
	shl.b64 	%rd16, %rd3, 4;
	add.s64 	%rd17, %rd13, %rd16;
	st.global.v2.f64 	[%rd17+4096], {%fd45, %fd42};
	mad.lo.s64 	%rd18, %rd1, 8208, %rd11;
	add.s64 	%rd19, %rd18, 2101248;
	add.s64 	%rd20, %rd19, %rd14;
	st.global.v2.f64 	[%rd20+4096], {%fd45, %fd42};
	add.s64 	%rd21, %rd19, %rd16;
	st.global.v2.f64 	[%rd21+4096], {%fd45, %fd42};
	ret;

}
	// .globl	copy_2_over
.visible .entry copy_2_over(
	.param .u64 .ptr .align 1 copy_2_over_param_0,
	.param .u64 .ptr .align 1 copy_2_over_param_1
)
{
	.reg .b32 	%r<9>;
	.reg .b64 	%rd<26>;
	.reg .b64 	%fd<9>;

	ld.param.u64 	%rd1, [copy_2_over_param_0];
	ld.param.u64 	%rd2, [copy_2_over_param_1];
	cvta.to.global.u64 	%rd3, %rd1;
	cvta.to.global.u64 	%rd4, %rd2;
	mov.u32 	%r1, %ctaid.x;
	mov.u32 	%r2, %ntid.x;
	mov.u32 	%r3, %tid.x;
	mad.lo.s32 	%r4, %r1, %r2, %r3;
	mov.u32 	%r5, %ctaid.y;
	mov.u32 	%r6, %ntid.y;
	mov.u32 	%r7, %tid.y;
	mad.lo.s32 	%r8, %r5, %r6, %r7;
	cvt.s64.s32 	%rd5, %r4;
	neg.s64 	%rd6, %rd5;
	mad.lo.s64 	%rd7, %rd6, 65664, %rd3;
	add.s64 	%rd8, %rd7, 134742528;
	mul.wide.u32 	%rd9, %r8, 16;
	sub.s64 	%rd10, %rd8, %rd9;
	mad.lo.s64 	%rd11, %rd6, 8208, %rd4;
	add.s64 	%rd12, %rd11, 2101248;
	sub.s64 	%rd13, %rd12, %rd9;
	ld.global.v2.f64 	{%fd1, %fd2}, [%rd13+4096];
	st.global.v2.f64 	[%rd10+32832], {%fd1, %fd2};
	add.s64 	%rd14, %rd8, %rd9;
	add.s64 	%rd15, %rd12, %rd9;
	ld.global.v2.f64 	{%fd3, %fd4}, [%rd15+4096];
	st.global.v2.f64 	[%rd14+32832], {%fd3, %fd4};
	mul.wide.s32 	%rd16, %r4, 65664;
	add.s64 	%rd17, %rd3, %rd16;
	add.s64 	%rd18, %rd17, 134742528;
	sub.s64 	%rd19, %rd18, %rd9;
	mul.wide.s32 	%rd20, %r4, 8208;
	add.s64 	%rd21, %rd4, %rd20;
	add.s64 	%rd22, %rd21, 2101248;
	sub.s64 	%rd23, %rd22, %rd9;
	ld.global.v2.f64 	{%fd5, %fd6}, [%rd23+4096];
	st.global.v2.f64 	[%rd19+32832], {%fd5, %fd6};
	add.s64 	%rd24, %rd18, %rd9;
	add.s64 	%rd25, %rd22, %rd9;
	ld.global.v2.f64 	{%fd7, %fd8}, [%rd25+4096];
	st.global.v2.f64 	[%rd24+32832], {%fd7, %fd8};
	ret;

}
	// .globl	wextract0
.visible .entry wextract0(
	.param .u32 wextract0_param_0,
	.param .u32 wextract0_param_1,
	.param .u64 .ptr .align 1 wextract0_param_2,
	.param .u64 .ptr .align 1 wextract0_param_3
)
{
	.reg .b32 	%r<21>;
	.reg .b64 	%rd<27>;
	.reg .b64 	%fd<9>;

	ld.param.u32 	%r1, [wextract0_param_0];
	ld.param.u32 	%r2, [wextract0_param_1];
	ld.param.u64 	%rd1, [wextract0_param_2];
	ld.param.u64 	%rd2, [wextract0_param_3];
	cvta.to.global.u64 	%rd3, %rd1;
	cvta.to.global.u64 	%rd4, %rd2;
	mov.u32 	%r3, %ctaid.x;
	mov.u32 	%r4, %ntid.x;
	mov.u32 	%r5, %tid.x;
	mad.lo.s32 	%r6, %r3, %r4, %r5;
	mov.u32 	%r7, %ctaid.y;
	mov.u32 	%r8, %ntid.y;
	mov.u32 	%r9, %tid.y;
	mad.lo.s32 	%r10, %r7, %r8, %r9;
	shl.b32 	%r11, %r6, 3;
	sub.s32 	%r12, %r1, %r11;
	add.s32 	%r13, %r12, 2048;
	add.s32 	%r14, %r11, %r1;
	add.s32 	%r15, %r14, 2048;
	shl.b32 	%r16, %r10, 3;
	sub.s32 	%r17, %r2, %r16;
	add.s32 	%r18, %r17, 2048;
	add.s32 	%r19, %r16, %r2;
	add.s32 	%r20, %r19, 2048;
	cvt.s64.s32 	%rd5, %r6;
	neg.s64 	%rd6, %rd5;
	mad.lo.s64 	%rd7, %rd6, 8208, %rd3;
	add.s64 	%rd8, %rd7, 2101248;
	mul.wide.u32 	%rd9, %r10, 16;
	sub.s64 	%rd10, %rd8, %rd9;
	mul.wide.s32 	%rd11, %r13, 65664;
	add.s64 	%rd12, %rd4, %rd11;
	mul.wide.s32 	%rd13, %r18, 16;
	add.s64 	%rd14, %rd12, %rd13;
	ld.global.v2.f64 	{%fd1, %fd2}, [%rd14];
	st.global.v2.f64 	[%rd10+4096], {%fd1, %fd2};
	add.s64 	%rd15, %rd8, %rd9;
	mul.wide.s32 	%rd16, %r20, 16;
	add.s64 	%rd17, %rd12, %rd16;
	ld.global.v2.f64 	{%fd3, %fd4}, [%rd17];
	st.global.v2.f64 	[%rd15+4096], {%fd3, %fd4};
	mul.wide.s32 	%rd18, %r6, 8208;
	add.s64 	%rd19, %rd3, %rd18;
	add.s64 	%rd20, %rd19, 2101248;
	sub.s64 	%rd21, %rd20, %rd9;
	mul.wide.s32 	%rd22, %r15, 65664;
	add.s64 	%rd23, %rd4, %rd22;
	add.s64 	%rd24, %rd23, %rd13;
	ld.global.v2.f64 	{%fd5, %fd6}, [%rd24];
	st.global.v2.f64 	[%rd21+4096], {%fd5, %fd6};
	add.s64 	%rd25, %rd20, %rd9;
	add.s64 	%rd26, %rd23, %rd16;
	ld.global.v2.f64 	{%fd7, %fd8}, [%rd26];
	st.global.v2.f64 	[%rd25+4096], {%fd7, %fd8};
	ret;

}
	// .globl	normalize
.visible .entry normalize(
	.param .f64 normalize_param_0,
	.param .u64 .ptr .align 1 normalize_param_1
)
{
	.reg .pred 	%p<2>;
	.reg .b32 	%r<5>;
	.reg .b64 	%rd<5>;
	.reg .b64 	%fd<6>;

	ld.param.f64 	%fd1, [normalize_param_0];
	ld.param.u64 	%rd1, [normalize_param_1];
	mov.u32 	%r2, %ctaid.x;
	mov.u32 	%r3, %ntid.x;
	mov.u32 	%r4, %tid.x;
	mad.lo.s32 	%r1, %r2, %r3, %r4;
	setp.gt.s32 	%p1, %r1, 263168;
	@%p1 bra 	$L__BB4_2;
	cvta.to.global.u64 	%rd2, %rd1;
	mul.wide.s32 	%rd3, %r1, 16;
	add.s64 	%rd4, %rd2, %rd3;
	ld.global.v2.f64 	{%fd2, %fd3}, [%rd4];
	mul.f64 	%fd4, %fd1, %fd2;
	mul.f64 	%fd5, %fd1, %fd3;
	st.global.v2.f64 	[%rd4], {%fd4, %fd5};
$L__BB4_2:
	ret;

}
	// .globl	wextract1
.visible .entry wextract1(
	.param .u32 wextract1_param_0,
	.param .u64 .ptr .align 1 wextract1_param_1,
	.param .u64 .ptr .align 1 wextract1_param_2
)
{
	.reg .pred 	%p<2>;
	.reg .b32 	%r<24>;
	.reg .b64 	%rd<25>;
	.reg .b64 	%fd<9>;

	ld.param.u32 	%r4, [wextract1_param_0];
	ld.param.u64 	%rd1, [wextract1_param_1];
	ld.param.u64 	%rd2, [wextract1_param_2];
	mov.u32 	%r5, %ctaid.x;
	mov.u32 	%r6, %ntid.x;
	mov.u32 	%r7, %tid.x;
	mad.lo.s32 	%r1, %r5, %r6, %r7;
	mov.u32 	%r8, %ctaid.y;
	mov.u32 	%r9, %ntid.y;
	mov.u32 	%r10, %tid.y;
	mad.lo.s32 	%r11, %r8, %r9, %r10;
	max.s32 	%r12, %r1, %r11;
	setp.gt.s32 	%p1, %r12, %r4;
	@%p1 bra 	$L__BB5_2;
	cvta.to.global.u64 	%rd3, %rd2;
	cvta.to.global.u64 	%rd4, %rd1;
	shl.b32 	%r13, %r4, 1;
	sub.s32 	%r14, %r4, %r1;
	mad.lo.s32 	%r15, %r14, %r13, %r14;
	add.s32 	%r16, %r4, %r1;
	mad.lo.s32 	%r17, %r16, %r13, %r16;
	sub.s32 	%r18, %r4, %r11;
	add.s32 	%r19, %r4, %r11;
	add.s32 	%r20, %r15, %r18;
	mul.wide.s32 	%rd5, %r20, 16;
	add.s64 	%rd6, %rd4, %rd5;
	cvt.s64.s32 	%rd7, %r1;
	neg.s64 	%rd8, %rd7;
	mad.lo.s64 	%rd9, %rd8, 8208, %rd3;
	add.s64 	%rd10, %rd9, 2101248;
	mul.wide.u32 	%rd11, %r11, 16;
	sub.s64 	%rd12, %rd10, %rd11;
	ld.global.v2.f64 	{%fd1, %fd2}, [%rd12+4096];
	st.global.v2.f64 	[%rd6], {%fd1, %fd2};
	add.s32 	%r21, %r15, %r19;
	mul.wide.s32 	%rd13, %r21, 16;
	add.s64 	%rd14, %rd4, %rd13;
	add.s64 	%rd15, %rd10, %rd11;
	ld.global.v2.f64 	{%fd3, %fd4}, [%rd15+4096];
	st.global.v2.f64 	[%rd14], {%fd3, %fd4};
	add.s32 	%r22, %r17, %r18;
	mul.wide.s32 	%rd16, %r22, 16;
	add.s64 	%rd17, %rd4, %rd16;
	mul.wide.s32 	%rd18, %r1, 8208;
	add.s64 	%rd19, %rd3, %rd18;
	add.s64 	%rd20, %rd19, 2101248;
	sub.s64 	%rd21, %rd20, %rd11;
	ld.global.v2.f64 	{%fd5, %fd6}, [%rd21+4096];
	st.global.v2.f64 	[%rd17], {%fd5, %fd6};
	add.s32 	%r23, %r17, %r19;
	mul.wide.s32 	%rd22, %r23, 16;
	add.s64 	%rd23, %rd4, %rd22;
	add.s64 	%rd24, %rd20, %rd11;
	ld.global.v2.f64 	{%fd7, %fd8}, [%rd24+4096];
	st.global.v2.f64 	[%rd23], {%fd7, %fd8};
$L__BB5_2:
	ret;

}
.func  (.param .align 16 .b8 func_retval0[16]) __internal_trig_reduction_slowpathd(
	.param .b64 __internal_trig_reduction_slowpathd_param_0
)
{
	.local .align 8 .b8 	__local_depot6[40];
	.reg .b64 	%SP;
	.reg .b64 	%SPL;
	.reg .pred 	%p<10>;
	.reg .b32 	%r<47>;
	.reg .b64 	%rd<74>;
	.reg .b64 	%fd<5>;

	mov.u64 	%SPL, __local_depot6;
	ld.param.f64 	%fd4, [__internal_trig_reduction_slowpathd_param_0];
	add.u64 	%rd1, %SPL, 0;
	{
	.reg .b32 %temp; 
	mov.b64 	{%temp, %r1}, %fd4;
	}
	shr.u32 	%r2, %r1, 20;
	and.b32  	%r3, %r2, 2047;
	setp.eq.s32 	%p1, %r3, 2047;
	mov.b32 	%r46, 0;
	@%p1 bra 	$L__BB6_9;
	add.s32 	%r20, %r3, -1024;
	mov.b64 	%rd20, %fd4;
	shl.b64 	%rd2, %rd20, 11;
	shr.u32 	%r4, %r20, 6;
	sub.s32 	%r45, 15, %r4;
	sub.s32 	%r21, 19, %r4;
	setp.lt.u32 	%p2, %r20, 128;
	selp.b32 	%r6, 18, %r21, %p2;
	setp.ge.s32 	%p3, %r45, %r6;
	mov.b64 	%rd70, 0;
	@%p3 bra 	$L__BB6_4;
	add.s32 	%r23, %r6, %r4;
	neg.s32 	%r43, %r23;
	or.b64  	%rd3, %rd2, -9223372036854775808;
	mov.b64 	%rd70, 0;
	mov.b32 	%r42, 0;
	mov.u64 	%rd25, __cudart_i2opi_d;
	mov.u32 	%r44, %r45;
$L__BB6_3:
	.pragma "nounroll";
	mul.wide.s32 	%rd22, %r42, 8;
	add.s64 	%rd23, %rd1, %rd22;
	mul.wide.s32 	%rd24, %r44, 8;
	add.s64 	%rd26, %rd25, %rd24;
	ld.global.nc.u64 	%rd27, [%rd26];
	{
	.reg .u32 %r0, %r1, %r2, %r3, %alo, %ahi, %blo, %bhi, %clo, %chi;
	mov.b64 	{%alo,%ahi}, %rd27;
	mov.b64 	{%blo,%bhi}, %rd3;
	mov.b64 	{%clo,%chi}, %rd70;
	mad.lo.cc.u32 	%r0, %alo, %blo, %clo;
	madc.hi.cc.u32 	%r1, %alo, %blo, %chi;
	madc.hi.u32 	%r2, %alo, %bhi, 0;
	mad.lo.cc.u32 	%r1, %alo, %bhi, %r1;
	madc.hi.cc.u32 	%r2, %ahi, %blo, %r2;
	madc.hi.u32 	%r3, %ahi, %bhi, 0;
	mad.lo.cc.u32 	%r1, %ahi, %blo, %r1;
	madc.lo.cc.u32 	%r2, %ahi, %bhi, %r2;
	addc.u32 	%r3, %r3, 0;
	mov.b64 	%rd28, {%r0,%r1};
	mov.b64 	%rd70, {%r2,%r3};
	}
	st.local.u64 	[%rd23], %rd28;
	add.s32 	%r44, %r44, 1;
	add.s32 	%r43, %r43, 1;
	add.s32 	%r42, %r42, 1;
	setp.ne.s32 	%p4, %r43, -15;
	mov.u32 	%r45, %r6;
	@%p4 bra 	$L__BB6_3;
$L__BB6_4:
	cvt.s64.s32 	%rd29, %r45;
	cvt.u64.u32 	%rd30, %r4;
	add.s64 	%rd31, %rd30, %rd29;
	shl.b64 	%rd32, %rd31, 3;
	add.s64 	%rd33, %rd1, %rd32;
	st.local.u64 	[%rd33+-120], %rd70;
	and.b32  	%r15, %r2, 63;
	ld.local.u64 	%rd72, [%rd1+16];
	ld.local.u64 	%rd71, [%rd1+24];
	setp.eq.s32 	%p5, %r15, 0;
	@%p5 bra 	$L__BB6_6;
	shl.b64 	%rd34, %rd71, %r15;
	shr.u64 	%rd35, %rd72, 1;
	xor.b32  	%r24, %r15, 63;
	shr.u64 	%rd36, %rd35, %r24;
	or.b64  	%rd71, %rd34, %rd36;
	ld.local.u64 	%rd37, [%rd1+8];
	shl.b64 	%rd38, %rd72, %r15;
	shr.u64 	%rd39, %rd37, 1;
	shr.u64 	%rd40, %rd39, %r24;
	or.b64  	%rd72, %rd38, %rd40;
$L__BB6_6:
	and.b32  	%r25, %r1, -2147483648;
	shr.u64 	%rd41, %rd71, 62;
	cvt.u32.u64 	%r26, %rd41;
	mov.b64 	{%r27, %r28}, %rd71;
	mov.b64 	{%r29, %r30}, %rd72;
	shf.l.wrap.b32 	%r31, %r30, %r27, 2;
	shf.l.wrap.b32 	%r32, %r27, %r28, 2;
	mov.b64 	%rd42, {%r31, %r32};
	shl.b64 	%rd43, %rd72, 2;
	shr.u64 	%rd44, %rd42, 63;
	cvt.u32.u64 	%r33, %rd44;
	add.s32 	%r34, %r33, %r26;
	setp.eq.s32 	%p6, %r25, 0;
	neg.s32 	%r35, %r34;
	selp.b32 	%r46, %r34, %r35, %p6;
	setp.gt.s64 	%p7, %rd42, -1;
	mov.b64 	%rd45, 0;
	{
	.reg .u32 %r0, %r1, %r2, %r3, %a0, %a1, %a2, %a3, %b0, %b1, %b2, %b3;
	mov.b64 	{%a0,%a1}, %rd45;
	mov.b64 	{%a2,%a3}, %rd45;
	mov.b64 	{%b0,%b1}, %rd43;
	mov.b64 	{%b2,%b3}, %rd42;
	sub.cc.u32 	%r0, %a0, %b0;
	subc.cc.u32 	%r1, %a1, %b1;
	subc.cc.u32 	%r2, %a2, %b2;
	subc.u32 	%r3, %a3, %b3;
	mov.b64 	%rd46, {%r0,%r1};
	mov.b64 	%rd47, {%r2,%r3};
	}
	xor.b32  	%r36, %r25, -2147483648;
	selp.b64 	%rd73, %rd42, %rd47, %p7;
	selp.b64 	%rd14, %rd43, %rd46, %p7;
	selp.b32 	%r17, %r25, %r36, %p7;
	clz.b64 	%r37, %rd73;
	cvt.u64.u32 	%rd15, %r37;
	setp.eq.s32 	%p8, %r37, 0;
	@%p8 bra 	$L__BB6_8;
	cvt.u32.u64 	%r38, %rd15;
	and.b32  	%r39, %r38, 63;
	shl.b64 	%rd48, %rd73, %r39;
	shr.u64 	%rd49, %rd14, 1;
	not.b32 	%r40, %r38;
	and.b32  	%r41, %r40, 63;
	shr.u64 	%rd50, %rd49, %r41;
	or.b64  	%rd73, %rd48, %rd50;
$L__BB6_8:
	mov.b64 	%rd51, -3958705157555305931;
	{
	.reg .u32 %r0, %r1, %r2, %r3, %alo, %ahi, %blo, %bhi;
	mov.b64 	{%alo,%ahi}, %rd73;
	mov.b64 	{%blo,%bhi}, %rd51;
	mul.lo.u32 	%r0, %alo, %blo;
	mul.hi.u32 	%r1, %alo, %blo;
	mad.lo.cc.u32 	%r1, %alo, %bhi, %r1;
	madc.hi.u32 	%r2, %alo, %bhi, 0;
	mad.lo.cc.u32 	%r1, %ahi, %blo, %r1;
	madc.hi.cc.u32 	%r2, %ahi, %blo, %r2;
	madc.hi.u32 	%r3, %ahi, %bhi, 0;
	mad.lo.cc.u32 	%r2, %ahi, %bhi, %r2;
	addc.u32 	%r3, %r3, 0;
	mov.b64 	%rd52, {%r0,%r1};
	mov.b64 	%rd53, {%r2,%r3};
	}
	setp.gt.s64 	%p9, %rd53, 0;
	{
	.reg .u32 %r0, %r1, %r2, %r3, %a0, %a1, %a2, %a3, %b0, %b1, %b2, %b3;
	mov.b64 	{%a0,%a1}, %rd52;
	mov.b64 	{%a2,%a3}, %rd53;
	mov.b64 	{%b0,%b1}, %rd52;
	mov.b64 	{%b2,%b3}, %rd53;
	add.cc.u32 	%r0, %a0, %b0;
	addc.cc.u32 	%r1, %a1, %b1;
	addc.cc.u32 	%r2, %a2, %b2;
	addc.u32 	%r3, %a3, %b3;
	mov.b64 	%rd54, {%r0,%r1};
	mov.b64 	%rd55, {%r2,%r3};
	}
	selp.b64 	%rd56, %rd55, %rd53, %p9;
	selp.s64 	%rd57, -1, 0, %p9;
	sub.s64 	%rd58, %rd57, %rd15;
	cvt.u64.u32 	%rd59, %r17;
	shl.b64 	%rd60, %rd59, 32;
	add.s64 	%rd61, %rd56, 1;
	shr.u64 	%rd62, %rd61, 10;
	add.s64 	%rd63, %rd62, 1;
	shr.u64 	%rd64, %rd63, 1;
	shl.b64 	%rd65, %rd58, 52;
	add.s64 	%rd66, %rd65, %rd64;
	add.s64 	%rd67, %rd66, 4602678819172646912;
	or.b64  	%rd68, %rd67, %rd60;
	mov.b64 	%fd4, %rd68;
$L__BB6_9:
	st.param.f64 	[func_retval0], %fd4;
	st.param.b32 	[func_retval0+8], %r46;
	ret;

}


// ===== COMPILED SASS (sm_100) =====

	.target	sm_100

	.elftype	@"ET_EXEC"


//--------------------- .note.nv.tkinfo           --------------------------
	.section	.note.nv.tkinfo,"",@"SHT_NOTE"
	.sectionflags	@"SHF_NOTE_NV_TKINFO"
	.tkinfo
        /*0018*/ 	.word	0x00000002
        /*0030*/ 	.string	""
        /*0030*/ 	.string	"ptxas"
        /*0030*/ 	.string	"Cuda compilation tools, release 13.0, V13.0.88"
        /*0030*/ 	.string	"Build cuda_13.0.r13.0/compiler.36424714_0"
        /*0030*/ 	.string	"-arch sm_100 -m 64 "



//--------------------- .note.nv.cuinfo           --------------------------
	.section	.note.nv.cuinfo,"",@"SHT_NOTE"
	.sectionflags	@"SHF_NOTE_NV_CUINFO"
        /*0018*/ 	.short	0x0002
        /*001a*/ 	.short	0x0064
        /*001c*/ 	.short	0x0082
	.zero		2


//--------------------- .nv.info                  --------------------------
	.section	.nv.info,"",@"SHT_CUDA_INFO"
	.align	4


	//----- nvinfo : EIATTR_REGCOUNT
	.align		4
        /*0000*/ 	.byte	0x04, 0x2f
        /*0002*/ 	.short	(.L_2 - .L_1)
	.align		4
.L_1:
        /*0004*/ 	.word	index@(r2)
        /*0008*/ 	.word	0x0000001e


	//----- nvinfo : EIATTR_FRAME_SIZE
	.align		4
.L_2:
        /*000c*/ 	.byte	0x04, 0x11
        /*000e*/ 	.short	(.L_4 - .L_3)
	.align		4
.L_3:
        /*0010*/ 	.word	index@(r2)
        /*0014*/ 	.word	0x00000000


	//----- nvinfo : EIATTR_REGCOUNT
	.align		4
.L_4:
        /*0018*/ 	.byte	0x04, 0x2f
        /*001a*/ 	.short	(.L_6 - .L_5)
	.align		4
.L_5:
        /*001c*/ 	.word	index@(wkernff)
        /*0020*/ 	.word	0x0000001c


	//----- nvinfo : EIATTR_FRAME_SIZE
	.align		4
.L_6:
        /*0024*/ 	.byte	0x04, 0x11
        /*0026*/ 	.short	(.L_8 - .L_7)
	.align		4
.L_7:
        /*0028*/ 	.word	index@($wkernff$__internal_trig_reduction_slowpathd)
        /*002c*/ 	.word	0x00000028


	//----- nvinfo : EIATTR_FRAME_SIZE
	.align		4
.L_8:
        /*0030*/ 	.byte	0x04, 0x11
        /*0032*/ 	.short	(.L_10 - .L_9)
	.align		4
.L_9:
        /*0034*/ 	.word	index@($__internal_0_$__cuda_sm20_dsqrt_rn_f64_mediumpath_v1)
        /*0038*/ 	.word	0x00000028


	//----- nvinfo : EIATTR_FRAME_SIZE
	.align		4
.L_10:
        /*003c*/ 	.byte	0x04, 0x11
        /*003e*/ 	.short	(.L_12 - .L_11)
	.align		4
.L_11:
        /*0040*/ 	.word	index@(wkernff)
        /*0044*/ 	.word	0x00000028


	//----- nvinfo : EIATTR_REGCOUNT
	.align		4
.L_12:
        /*0048*/ 	.byte	0x04, 0x2f
        /*004a*/ 	.short	(.L_14 - .L_13)
	.align		4
.L_13:
        /*004c*/ 	.word	index@(copy_2_over)
        /*0050*/ 	.word	0x0000001a


	//----- nvinfo : EIATTR_FRAME_SIZE
	.align		4
.L_14:
        /*0054*/ 	.byte	0x04, 0x11
        /*0056*/ 	.short	(.L_16 - .L_15)
	.align		4
.L_15:
        /*0058*/ 	.word	index@(copy_2_over)
        /*005c*/ 	.word	0x00000000


	//----- nvinfo : EIATTR_REGCOUNT
	.align		4
.L_16:
        /*0060*/ 	.byte	0x04, 0x2f
        /*0062*/ 	.short	(.L_18 - .L_17)
	.align		4
.L_17:
        /*0064*/ 	.word	index@(wextract0)
        /*0068*/ 	.word	0x0000001c


	//----- nvinfo : EIATTR_FRAME_SIZE
	.align		4
.L_18:
        /*006c*/ 	.byte	0x04, 0x11
        /*006e*/ 	.short	(.L_20 - .L_19)
	.align		4
.L_19:
        /*0070*/ 	.word	index@(wextract0)
        /*0074*/ 	.word	0x00000000


	//----- nvinfo : EIATTR_REGCOUNT
	.align		4
.L_20:
        /*0078*/ 	.byte	0x04, 0x2f
        /*007a*/ 	.short	(.L_22 - .L_21)
	.align		4
.L_21:
        /*007c*/ 	.word	index@(normalize)
        /*0080*/ 	.word	0x0000000c


	//----- nvinfo : EIATTR_FRAME_SIZE
	.align		4
.L_22:
        /*0084*/ 	.byte	0x04, 0x11
        /*0086*/ 	.short	(.L_24 - .L_23)
	.align		4
.L_23:
        /*0088*/ 	.word	index@(normalize)
        /*008c*/ 	.word	0x00000000


	//----- nvinfo : EIATTR_REGCOUNT
	.align		4
.L_24:
        /*0090*/ 	.byte	0x04, 0x2f
        /*0092*/ 	.short	(.L_26 - .L_25)
	.align		4
.L_25:
        /*0094*/ 	.word	index@(wextract1)
        /*0098*/ 	.word	0x0000001c


	//----- nvinfo : EIATTR_FRAME_SIZE
	.align		4
.L_26:
        /*009c*/ 	.byte	0x04, 0x11
        /*009e*/ 	.short	(.L_28 - .L_27)
	.align		4
.L_27:
        /*00a0*/ 	.word	index@(wextract1)
        /*00a4*/ 	.word	0x00000000


	//----- nvinfo : EIATTR_MIN_STACK_SIZE
	.align		4
.L_28:
        /*00a8*/ 	.byte	0x04, 0x12
        /*00aa*/ 	.short	(.L_30 - .L_29)
	.align		4
.L_29:
        /*00ac*/ 	.word	index@(wextract1)
        /*00b0*/ 	.word	0x00000000


	//----- nvinfo : EIATTR_MIN_STACK_SIZE
	.align		4
.L_30:
        /*00b4*/ 	.byte	0x04, 0x12
        /*00b6*/ 	.short	(.L_32 - .L_31)
	.align		4
.L_31:
        /*00b8*/ 	.word	index@(normalize)
        /*00bc*/ 	.word	0x00000000


	//----- nvinfo : EIATTR_MIN_STACK_SIZE
	.align		4
.L_32:
        /*00c0*/ 	.byte	0x04, 0x12
        /*00c2*/ 	.short	(.L_34 - .L_33)
	.align		4
.L_33:
        /*00c4*/ 	.word	index@(wextract0)
        /*00c8*/ 	.word	0x00000000


	//----- nvinfo : EIATTR_MIN_STACK_SIZE
	.align		4
.L_34:
        /*00cc*/ 	.byte	0x04, 0x12
        /*00ce*/ 	.short	(.L_36 - .L_35)
	.align		4
.L_35:
        /*00d0*/ 	.word	index@(copy_2_over)
        /*00d4*/ 	.word	0x00000000


	//----- nvinfo : EIATTR_MIN_STACK_SIZE
	.align		4
.L_36:
        /*00d8*/ 	.byte	0x04, 0x12
        /*00da*/ 	.short	(.L_38 - .L_37)
	.align		4
.L_37:
        /*00dc*/ 	.word	index@(wkernff)
        /*00e0*/ 	.word	0x00000028


	//----- nvinfo : EIATTR_MIN_STACK_SIZE
	.align		4
.L_38:
        /*00e4*/ 	.byte	0x04, 0x12
        /*00e6*/ 	.short	(.L_40 - .L_39)
	.align		4
.L_39:
        /*00e8*/ 	.word	index@(r2)
        /*00ec*/ 	.word	0x00000000
.L_40:


//--------------------- .nv.compat                --------------------------
	.section	.nv.compat,"",@"SHT_CUDA_COMPAT_INFO"
	.align	4
        /*0000*/ 	.byte	0x02, 0x09, 0x00, 0x00, 0x02, 0x02, 0x01, 0x00, 0x02, 0x05, 0x05, 0x00, 0x03, 0x07, 0x01, 0x01
        /*0010*/ 	.byte	0x02, 0x03, 0x00, 0x00, 0x02, 0x06, 0x01, 0x00, 0x04, 0x0b, 0x08, 0x00, 0x01, 0x00, 0x00, 0x00
        /*0020*/ 	.byte	0x00, 0x00, 0x00, 0x00


//--------------------- .nv.info.wextract1        --------------------------
	.section	.nv.info.wextract1,"",@"SHT_CUDA_INFO"
	.sectionflags	@""
	.align	4


	//----- nvinfo : EIATTR_CUDA_API_VERSION
	.align		4
        /*0000*/ 	.byte	0x04, 0x37
        /*0002*/ 	.short	(.L_42 - .L_41)
.L_41:
        /*0004*/ 	.word	0x00000082


	//----- nvinfo : EIATTR_KPARAM_INFO
	.align		4
.L_42:
        /*0008*/ 	.byte	0x04, 0x17
        /*000a*/ 	.short	(.L_44 - .L_43)
.L_43:
        /*000c*/ 	.word	0x00000000
        /*0010*/ 	.short	0x0002
        /*0012*/ 	.short	0x0010
        /*0014*/ 	.byte	0x00, 0xf5, 0x21, 0x00


	//----- nvinfo : EIATTR_KPARAM_INFO
	.align		4
.L_44:
        /*0018*/ 	.byte	0x04, 0x17
        /*001a*/ 	.short	(.L_46 - .L_45)
.L_45:
        /*001c*/ 	.word	0x00000000
        /*0020*/ 	.short	0x0001
        /*0022*/ 	.short	0x0008
        /*0024*/ 	.byte	0x00, 0xf5, 0x21, 0x00


	//----- nvinfo : EIATTR_KPARAM_INFO
	.align		4
.L_46:
        /*0028*/ 	.byte	0x04, 0x17
        /*002a*/ 	.short	(.L_48 - .L_47)
.L_47:
        /*002c*/ 	.word	0x00000000
        /*0030*/ 	.short	0x0000
        /*0032*/ 	.short	0x0000
        /*0034*/ 	.byte	0x00, 0xf0, 0x11, 0x00


	//----- nvinfo : EIATTR_SPARSE_MMA_MASK
	.align		4
.L_48:
        /*0038*/ 	.byte	0x03, 0x50
        /*003a*/ 	.short	0x0000


	//----- nvinfo : EIATTR_MAXREG_COUNT
	.align		4
        /*003c*/ 	.byte	0x03, 0x1b
        /*003e*/ 	.short	0x00ff


	//----- nvinfo : EIATTR_MERCURY_ISA_VERSION
	.align		4
        /*0040*/ 	.byte	0x03, 0x5f
        /*0042*/ 	.short	0x0101


	//----- nvinfo : EIATTR_VRC_CTA_INIT_COUNT
	.align		4
        /*0044*/ 	.byte	0x02, 0x4a
	.zero		1
	.zero		1


	//----- nvinfo : EIATTR_EXIT_INSTR_OFFSETS
	.align		4
        /*0048*/ 	.byte	0x04, 0x1c
        /*004a*/ 	.short	(.L_50 - .L_49)


	//   ....[0]....
.L_49:
        /*004c*/ 	.word	0x000000c0


	//   ....[1]....
        /*0050*/ 	.word	0x00000350


	//----- nvinfo : EIATTR_CBANK_PARAM_SIZE
	.align		4
.L_50:
        /*0054*/ 	.byte	0x03, 0x19
        /*0056*/ 	.short	0x0018


	//----- nvinfo : EIATTR_PARAM_CBANK
	.align		4
        /*0058*/ 	.byte	0x04, 0x0a
        /*005a*/ 	.short	(.L_52 - .L_51)
	.align		4
.L_51:
        /*005c*/ 	.word	index@(.nv.constant0.wextract1)
        /*0060*/ 	.short	0x0380
        /*0062*/ 	.short	0x0018


	//----- nvinfo : EIATTR_SW_WAR
	.align		4
.L_52:
        /*0064*/ 	.byte	0x04, 0x36
        /*0066*/ 	.short	(.L_54 - .L_53)
.L_53:
        /*0068*/ 	.word	0x00000008
.L_54:


//--------------------- .nv.info.normalize        --------------------------
	.section	.nv.info.normalize,"",@"SHT_CUDA_INFO"
	.sectionflags	@""
	.align	4


	//----- nvinfo : EIATTR_CUDA_API_VERSION
	.align		4
        /*0000*/ 	.byte	0x04, 0x37
        /*0002*/ 	.short	(.L_56 - .L_55)
.L_55:
        /*0004*/ 	.word	0x00000082


	//----- nvinfo : EIATTR_KPARAM_INFO
	.align		4
.L_56:
        /*0008*/ 	.byte	0x04, 0x17
        /*000a*/ 	.short	(.L_58 - .L_57)
.L_57:
        /*000c*/ 	.word	0x00000000
        /*0010*/ 	.short	0x0001
        /*0012*/ 	.short	0x0008
        /*0014*/ 	.byte	0x00, 0xf5, 0x21, 0x00


	//----- nvinfo : EIATTR_KPARAM_INFO
	.align		4
.L_58:
        /*0018*/ 	.byte	0x04, 0x17
        /*001a*/ 	.short	(.L_60 - .L_59)
.L_59:
        /*001c*/ 	.word	0x00000000
        /*0020*/ 	.short	0x0000
        /*0022*/ 	.short	0x0000
        /*0024*/ 	.byte	0x00, 0xf0, 0x21, 0x00


	//----- nvinfo : EIATTR_SPARSE_MMA_MASK
	.align		4
.L_60:
        /*0028*/ 	.byte	0x03, 0x50
        /*002a*/ 	.short	0x0000


	//----- nvinfo : EIATTR_MAXREG_COUNT
	.align		4
        /*002c*/ 	.byte	0x03, 0x1b
        /*002e*/ 	.short	0x00ff


	//----- nvinfo : EIATTR_MERCURY_ISA_VERSION
	.align		4
        /*0030*/ 	.byte	0x03, 0x5f
        /*0032*/ 	.short	0x0101


	//----- nvinfo : EIATTR_VRC_CTA_INIT_COUNT
	.align		4
        /*0034*/ 	.byte	0x02, 0x4a
	.zero		1
	.zero		1


	//----- nvinfo : EIATTR_EXIT_INSTR_OFFSETS
	.align		4
        /*0038*/ 	.byte	0x04, 0x1c
        /*003a*/ 	.short	(.L_62 - .L_61)


	//   ....[0]....
.L_61:
        /*003c*/ 	.word	0x00000060


	//   ....[1]....
        /*0040*/ 	.word	0x000000f0


	//----- nvinfo : EIATTR_CBANK_PARAM_SIZE
	.align		4
.L_62:
        /*0044*/ 	.byte	0x03, 0x19
        /*0046*/ 	.short	0x0010


	//----- nvinfo : EIATTR_PARAM_CBANK
	.align		4
        /*0048*/ 	.byte	0x04, 0x0a
        /*004a*/ 	.short	(.L_64 - .L_63)
	.align		4
.L_63:
        /*004c*/ 	.word	index@(.nv.constant0.normalize)
        /*0050*/ 	.short	0x0380
        /*0052*/ 	.short	0x0010


	//----- nvinfo : EIATTR_SW_WAR
	.align		4
.L_64:
        /*0054*/ 	.byte	0x04, 0x36
        /*0056*/ 	.short	(.L_66 - .L_65)
.L_65:
        /*0058*/ 	.word	0x00000008
.L_66:


//--------------------- .nv.info.wextract0        --------------------------
	.section	.nv.info.wextract0,"",@"SHT_CUDA_INFO"
	.sectionflags	@""
	.align	4


	//----- nvinfo : EIATTR_CUDA_API_VERSION
	.align		4
        /*0000*/ 	.byte	0x04, 0x37
        /*0002*/ 	.short	(.L_68 - .L_67)
.L_67:
        /*0004*/ 	.word	0x00000082


	//----- nvinfo : EIATTR_KPARAM_INFO
	.align		4
.L_68:
        /*0008*/ 	.byte	0x04, 0x17
        /*000a*/ 	.short	(.L_70 - .L_69)
.L_69:
        /*000c*/ 	.word	0x00000000
        /*0010*/ 	.short	0x0003
        /*0012*/ 	.short	0x0010
        /*0014*/ 	.byte	0x00, 0xf5, 0x21, 0x00


	//----- nvinfo : EIATTR_KPARAM_INFO
	.align		4
.L_70:
        /*0018*/ 	.byte	0x04, 0x17
        /*001a*/ 	.short	(.L_72 - .L_71)
.L_71:
        /*001c*/ 	.word	0x00000000
        /*0020*/ 	.short	0x0002
        /*0022*/ 	.short	0x0008
        /*0024*/ 	.byte	0x00, 0xf5, 0x21, 0x00


	//----- nvinfo : EIATTR_KPARAM_INFO
	.align		4
.L_72:
        /*0028*/ 	.byte	0x04, 0x17
        /*002a*/ 	.short	(.L_74 - .L_73)
.L_73:
        /*002c*/ 	.word	0x00000000
        /*0030*/ 	.short	0x0001
        /*0032*/ 	.short	0x0004
        /*0034*/ 	.byte	0x00, 0xf0, 0x11, 0x00


	//----- nvinfo : EIATTR_KPARAM_INFO
	.align		4
.L_74:
        /*0038*/ 	.byte	0x04, 0x17
        /*003a*/ 	.short	(.L_76 - .L_75)
.L_75:
        /*003c*/ 	.word	0x00000000
        /*0040*/ 	.short	0x0000
        /*0042*/ 	.short	0x0000
        /*0044*/ 	.byte	0x00, 0xf0, 0x11, 0x00


	//----- nvinfo : EIATTR_SPARSE_MMA_MASK
	.align		4
.L_76:
        /*0048*/ 	.byte	0x03, 0x50
        /*004a*/ 	.short	0x0000


	//----- nvinfo : EIATTR_MAXREG_COUNT
	.align		4
        /*004c*/ 	.byte	0x03, 0x1b
        /*004e*/ 	.short	0x00ff


	//----- nvinfo : EIATTR_MERCURY_ISA_VERSION
	.align		4
        /*0050*/ 	.byte	0x03, 0x5f
        /*0052*/ 	.short	0x0101


	//----- nvinfo : EIATTR_VRC_CTA_INIT_COUNT
	.align		4
        /*0054*/ 	.byte	0x02, 0x4a
	.zero		1
	.zero		1


	//----- nvinfo : EIATTR_EXIT_INSTR_OFFSETS
	.align		4
        /*0058*/ 	.byte	0x04, 0x1c
        /*005a*/ 	.short	(.L_78 - .L_77)


	//   ....[0]....
.L_77:
        /*005c*/ 	.word	0x00000310


	//----- nvinfo : EIATTR_CBANK_PARAM_SIZE
	.align		4
.L_78:
        /*0060*/ 	.byte	0x03, 0x19
        /*0062*/ 	.short	0x0018


	//----- nvinfo : EIATTR_PARAM_CBANK
	.align		4
        /*0064*/ 	.byte	0x04, 0x0a
        /*0066*/ 	.short	(.L_80 - .L_79)
	.align		4
.L_79:
        /*0068*/ 	.word	index@(.nv.constant0.wextract0)
        /*006c*/ 	.short	0x0380
        /*006e*/ 	.short	0x0018


	//----- nvinfo : EIATTR_SW_WAR
	.align		4
.L_80:
        /*0070*/ 	.byte	0x04, 0x36
        /*0072*/ 	.short	(.L_82 - .L_81)
.L_81:
        /*0074*/ 	.word	0x00000008
.L_82:


//--------------------- .nv.info.copy_2_over      --------------------------
	.section	.nv.info.copy_2_over,"",@"SHT_CUDA_INFO"
	.sectionflags	@""
	.align	4


	//----- nvinfo : EIATTR_CUDA_API_VERSION
	.align		4
        /*0000*/ 	.byte	0x04, 0x37
        /*0002*/ 	.short	(.L_84 - .L_83)
.L_83:
        /*0004*/ 	.word	0x00000082


	//----- nvinfo : EIATTR_KPARAM_INFO
	.align		4
.L_84:
        /*0008*/ 	.byte	0x04, 0x17
        /*000a*/ 	.short	(.L_86 - .L_85)
.L_85:
        /*000c*/ 	.word	0x00000000
        /*0010*/ 	.short	0x0001
        /*0012*/ 	.short	0x0008
        /*0014*/ 	.byte	0x00, 0xf5, 0x21, 0x00


	//----- nvinfo : EIATTR_KPARAM_INFO
	.align		4
.L_86:
        /*0018*/ 	.byte	0x04, 0x17
        /*001a*/ 	.short	(.L_88 - .L_87)
.L_87:
        /*001c*/ 	.word	0x00000000
        /*0020*/ 	.short	0x0000
        /*0022*/ 	.short	0x0000
        /*0024*/ 	.byte	0x00, 0xf5, 0x21, 0x00


	//----- nvinfo : EIATTR_SPARSE_MMA_MASK
	.align		4
.L_88:
        /*0028*/ 	.byte	0x03, 0x50
        /*002a*/ 	.short	0x0000


	//----- nvinfo : EIATTR_MAXREG_COUNT
	.align		4
        /*002c*/ 	.byte	0x03, 0x1b
        /*002e*/ 	.short	0x00ff


	//----- nvinfo : EIATTR_MERCURY_ISA_VERSION
	.align		4
        /*0030*/ 	.byte	0x03, 0x5f
        /*0032*/ 	.short	0x0101


	//----- nvinfo : EIATTR_VRC_CTA_INIT_COUNT
	.align		4
        /*0034*/ 	.byte	0x02, 0x4a
	.zero		1
	.zero		1


	//----- nvinfo : EIATTR_EXIT_INSTR_OFFSETS
	.align		4
        /*0038*/ 	.byte	0x04, 0x1c
        /*003a*/ 	.short	(.L_90 - .L_89)


	//   ....[0]....
.L_89:
        /*003c*/ 	.word	0x00000320


	//----- nvinfo : EIATTR_CBANK_PARAM_SIZE
	.align		4
.L_90:
        /*0040*/ 	.byte	0x03, 0x19
        /*0042*/ 	.short	0x0010


	//----- nvinfo : EIATTR_PARAM_CBANK
	.align		4
        /*0044*/ 	.byte	0x04, 0x0a
        /*0046*/ 	.short	(.L_92 - .L_91)
	.align		4
.L_91:
        /*0048*/ 	.word	index@(.nv.constant0.copy_2_over)
        /*004c*/ 	.short	0x0380
        /*004e*/ 	.short	0x0010


	//----- nvinfo : EIATTR_SW_WAR
	.align		4
.L_92:
        /*0050*/ 	.byte	0x04, 0x36
        /*0052*/ 	.short	(.L_94 - .L_93)
.L_93:
        /*0054*/ 	.word	0x00000008
.L_94:


//--------------------- .nv.info.wkernff          --------------------------
	.section	.nv.info.wkernff,"",@"SHT_CUDA_INFO"
	.sectionflags	@""
	.align	4


	//----- nvinfo : EIATTR_CUDA_API_VERSION
	.align		4
        /*0000*/ 	.byte	0x04, 0x37
        /*0002*/ 	.short	(.L_96 - .L_95)
.L_95:
        /*0004*/ 	.word	0x00000082


	//----- nvinfo : EIATTR_KPARAM_INFO
	.align		4
.L_96:
        /*0008*/ 	.byte	0x04, 0x17
        /*000a*/ 	.short	(.L_98 - .L_97)
.L_97:
        /*000c*/ 	.word	0x00000000
        /*0010*/ 	.short	0x0002
        /*0012*/ 	.short	0x0010
        /*0014*/ 	.byte	0x00, 0xf0, 0x21, 0x00


	//----- nvinfo : EIATTR_KPARAM_INFO
	.align		4
.L_98:
        /*0018*/ 	.byte	0x04, 0x17
        /*001a*/ 	.short	(.L_100 - .L_99)
.L_99:
        /*001c*/ 	.word	0x00000000
        /*0020*/ 	.short	0x0001
        /*0022*/ 	.short	0x0008
        /*0024*/ 	.byte	0x00, 0xf5, 0x21, 0x00


	//----- nvinfo : EIATTR_KPARAM_INFO
	.align		4
.L_100:
        /*0028*/ 	.byte	0x04, 0x17
        /*002a*/ 	.short	(.L_102 - .L_101)
.L_101:
        /*002c*/ 	.word	0x00000000
        /*0030*/ 	.short	0x0000
        /*0032*/ 	.short	0x0000
        /*0034*/ 	.byte	0x00, 0xf5, 0x21, 0x00


	//----- nvinfo : EIATTR_SPARSE_MMA_MASK
	.align		4
.L_102:
        /*0038*/ 	.byte	0x03, 0x50
        /*003a*/ 	.short	0x0000


	//----- nvinfo : EIATTR_MAXREG_COUNT
	.align		4
        /*003c*/ 	.byte	0x03, 0x1b
        /*003e*/ 	.short	0x00ff


	//----- nvinfo : EIATTR_MERCURY_ISA_VERSION
	.align		4
        /*0040*/ 	.byte	0x03, 0x5f
        /*0042*/ 	.short	0x0101


	//----- nvinfo : EIATTR_VRC_CTA_INIT_COUNT
	.align		4
        /*0044*/ 	.byte	0x02, 0x4a
	.zero		1
	.zero		1


	//----- nvinfo : EIATTR_EXIT_INSTR_OFFSETS
	.align		4
        /*0048*/ 	.byte	0x04, 0x1c
        /*004a*/ 	.short	(.L_104 - .L_103)


	//   ....[0]....
.L_103:
        /*004c*/ 	.word	0x00000940


	//----- nvinfo : EIATTR_CRS_STACK_SIZE
	.align		4
.L_104:
        /*0050*/ 	.byte	0x04, 0x1e
        /*0052*/ 	.short	(.L_106 - .L_105)
.L_105:
        /*0054*/ 	.word	0x00000000


	//----- nvinfo : EIATTR_CBANK_PARAM_SIZE
	.align		4
.L_106:
        /*0058*/ 	.byte	0x03, 0x19
        /*005a*/ 	.short	0x0018


	//----- nvinfo : EIATTR_PARAM_CBANK
	.align		4
        /*005c*/ 	.byte	0x04, 0x0a
        /*005e*/ 	.short	(.L_108 - .L_107)
	.align		4
.L_107:
        /*0060*/ 	.word	index@(.nv.constant0.wkernff)
        /*0064*/ 	.short	0x0380
        /*0066*/ 	.short	0x0018


	//----- nvinfo : EIATTR_SW_WAR
	.align		4
.L_108:
        /*0068*/ 	.byte	0x04, 0x36
        /*006a*/ 	.short	(.L_110 - .L_109)
.L_109:
        /*006c*/ 	.word	0x00000008
.L_110:


//--------------------- .nv.info.r2               --------------------------
	.section	.nv.info.r2,"",@"SHT_CUDA_INFO"
	.sectionflags	@""
	.align	4


	//----- nvinfo : EIATTR_CUDA_API_VERSION
	.align		4
        /*0000*/ 	.byte	0x04, 0x37
        /*0002*/ 	.short	(.L_112 - .L_111)
.L_111:
        /*0004*/ 	.word	0x00000082


	//----- nvinfo : EIATTR_KPARAM_INFO
	.align		4
.L_112:
        /*0008*/ 	.byte	0x04, 0x17
        /*000a*/ 	.short	(.L_114 - .L_113)
.L_113:
        /*000c*/ 	.word	0x00000000
        /*0010*/ 	.short	0x0001
        /*0012*/ 	.short	0x0008
        /*0014*/ 	.byte	0x00, 0xf0, 0x21, 0x00


	//----- nvinfo : EIATTR_KPARAM_INFO
	.align		4
.L_114:
        /*0018*/ 	.byte	0x04, 0x17
        /*001a*/ 	.short	(.L_116 - .L_115)
.L_115:
        /*001c*/ 	.word	0x00000000
        /*0020*/ 	.short	0x0000
        /*0022*/ 	.short	0x0000
        /*0024*/ 	.byte	0x00, 0xf5, 0x21, 0x00


	//----- nvinfo : EIATTR_SPARSE_MMA_MASK
	.align		4
.L_116:
        /*0028*/ 	.byte	0x03, 0x50
        /*002a*/ 	.short	0x0000


	//----- nvinfo : EIATTR_MAXREG_COUNT
	.align		4
        /*002c*/ 	.byte	0x03, 0x1b
        /*002e*/ 	.short	0x00ff


	//----- nvinfo : EIATTR_MERCURY_ISA_VERSION
	.align		4
        /*0030*/ 	.byte	0x03, 0x5f
        /*0032*/ 	.short	0x0101


	//----- nvinfo : EIATTR_VRC_CTA_INIT_COUNT
	.align		4
        /*0034*/ 	.byte	0x02, 0x4a
	.zero		1
	.zero		1


	//----- nvinfo : EIATTR_EXIT_INSTR_OFFSETS
	.align		4
        /*0038*/ 	.byte	0x04, 0x1c
        /*003a*/ 	.short	(.L_118 - .L_117)


	//   ....[0]....
.L_117:
        /*003c*/ 	.word	0x000002f0


	//----- nvinfo : EIATTR_CBANK_PARAM_SIZE
	.align		4
.L_118:
        /*0040*/ 	.byte	0x03, 0x19
        /*0042*/ 	.short	0x0010


	//----- nvinfo : EIATTR_PARAM_CBANK
	.align		4
        /*0044*/ 	.byte	0x04, 0x0a
        /*0046*/ 	.short	(.L_120 - .L_119)
	.align		4
.L_119:
        /*0048*/ 	.word	index@(.nv.constant0.r2)
        /*004c*/ 	.short	0x0380
        /*004e*/ 	.short	0x0010


	//----- nvinfo : EIATTR_SW_WAR
	.align		4
.L_120:
        /*0050*/ 	.byte	0x04, 0x36
        /*0052*/ 	.short	(.L_122 - .L_121)
.L_121:
        /*0054*/ 	.word	0x00000008
.L_122:


//--------------------- .nv.callgraph             --------------------------
	.section	.nv.callgraph,"",@"SHT_CUDA_CALLGRAPH"
	.align	4
	.sectionentsize	8
	.align		4
        /*0000*/ 	.word	0x00000000
	.align		4
        /*0004*/ 	.word	0xffffffff
	.align		4
        /*0008*/ 	.word	0x00000000
	.align		4
        /*000c*/ 	.word	0xfffffffe
	.align		4
        /*0010*/ 	.word	0x00000000
	.align		4
        /*0014*/ 	.word	0xfffffffd
	.align		4
        /*0018*/ 	.word	0x00000000
	.align		4
        /*001c*/ 	.word	0xfffffffc


//--------------------- .nv.constant4             --------------------------
	.section	.nv.constant4,"a",@progbits
	.align	8
	.align		8
.nv.constant4:
        /*0000*/ 	.dword	__cudart_i2opi_d


//--------------------- .text.wextract1           --------------------------
	.section	.text.wextract1,"ax",@progbits
	.align	128
        .global         wextract1
        .type           wextract1,@function
        .size           wextract1,(.L_x_23 - wextract1)
        .other          wextract1,@"STO_CUDA_ENTRY STV_DEFAULT"
wextract1:
.text.wextract1:
[----:B------:R-:W-:Y:S01]  /*0000*/  LDC R1, c[0x0][0x37c] ;  /* 0x0000df00ff017b82 */ /* 0x000fe20000000800 */
[----:B------:R-:W0:Y:S07]  /*0010*/  S2R R3, SR_TID.X ;  /* 0x0000000000037919 */ /* 0x000e2e0000002100 */
[----:B------:R-:W0:Y:S01]  /*0020*/  LDC R0, c[0x0][0x360] ;  /* 0x0000d800ff007b82 */ /* 0x000e220000000800 */
[----:B------:R-:W1:Y:S01]  /*0030*/  LDCU UR8, c[0x0][0x380] ;  /* 0x00007000ff0877ac */ /* 0x000e620008000800 */
[----:B------:R-:W2:Y:S06]  /*0040*/  S2R R2, SR_TID.Y ;  /* 0x0000000000027919 */ /* 0x000eac0000002200 */
[----:B------:R-:W0:Y:S08]  /*0050*/  S2UR UR4, SR_CTAID.X ;  /* 0x00000000000479c3 */ /* 0x000e300000002500 */
[----:B------:R-:W2:Y:S08]  /*0060*/  S2UR UR5, SR_CTAID.Y ;  /* 0x00000000000579c3 */ /* 0x000eb00000002600 */
[----:B------:R-:W2:Y:S01]  /*0070*/  LDC R19, c[0x0][0x364] ;  /* 0x0000d900ff137b82 */ /* 0x000ea20000000800 */
[----:B0-----:R-:W-:-:S02]  /*0080*/  IMAD R0, R0, UR4, R3 ;  /* 0x0000000400007c24 */ /* 0x001fc4000f8e0203 */
[----:B--2---:R-:W-:-:S05]  /*0090*/  IMAD R19, R19, UR5, R2 ;  /* 0x0000000513137c24 */ /* 0x004fca000f8e0202 */
[----:B------:R-:W-:-:S04]  /*00a0*/  VIMNMX R2, PT, PT, R0, R19, !PT ;  /* 0x0000001300027248 */ /* 0x000fc80007fe0100 */
[----:B-1----:R-:W-:-:S13]  /*00b0*/  ISETP.GT.AND P0, PT, R2, UR8, PT ;  /* 0x0000000802007c0c */ /* 0x002fda000bf04270 */
[----:B------:R-:W-:Y:S05]  /*00c0*/  @P0 EXIT ;  /* 0x000000000000094d */ /* 0x000fea0003800000 */
[----:B------:R-:W0:Y:S01]  /*00d0*/  LDC.64 R8, c[0x0][0x390] ;  /* 0x0000e400ff087b82 */ /* 0x000e220000000a00 */
[----:B------:R-:W-:Y:S01]  /*00e0*/  SHF.R.S32.HI R2, RZ, 0x1f, R0 ;  /* 0x0000001fff027819 */ /* 0x000fe20000011400 */
[----:B------:R-:W1:Y:S01]  /*00f0*/  LDCU.64 UR6, c[0x0][0x358] ;  /* 0x00006b00ff0677ac */ /* 0x000e620008000a00 */
[----:B------:R-:W-:-:S04]  /*0100*/  IMAD.WIDE.U32 R16, R19, 0x10, RZ ;  /* 0x0000001013107825 */ /* 0x000fc800078e00ff */
[----:B------:R-:W-:Y:S02]  /*0110*/  IMAD R7, R2, -0x2010, RZ ;  /* 0xffffdff002077824 */ /* 0x000fe400078e02ff */
[----:B------:R-:W2:Y:S01]  /*0120*/  LDC.64 R2, c[0x0][0x388] ;  /* 0x0000e200ff027b82 */ /* 0x000ea20000000a00 */
[----:B0-----:R-:W-:-:S05]  /*0130*/  IMAD.WIDE.U32 R4, R0, -0x2010, R8 ;  /* 0xffffdff000047825 */ /* 0x001fca00078e0008 */
[----:B------:R-:W-:Y:S02]  /*0140*/  IADD3 R7, PT, PT, R5, -R0, R7 ;  /* 0x8000000005077210 */ /* 0x000fe40007ffe007 */
[----:B------:R-:W-:-:S04]  /*0150*/  IADD3 R12, P0, P1, -R16, 0x201000, R4 ;  /* 0x00201000100c7810 */ /* 0x000fc8000791e104 */
[----:B------:R-:W-:-:S06]  /*0160*/  IADD3.X R13, PT, PT, ~R17, RZ, R7, P0, P1 ;  /* 0x000000ff110d7210 */ /* 0x000fcc00007e2507 */
[----:B-1----:R-:W3:Y:S01]  /*0170*/  LDG.E.128 R12, desc[UR6][R12.64+0x1000] ;  /* 0x001000060c0c7981 */ /* 0x002ee2000c1e1d00 */
[----:B------:R-:W-:Y:S02]  /*0180*/  USHF.L.U32 UR4, UR8, 0x1, URZ ;  /* 0x0000000108047899 */ /* 0x000fe400080006ff */
[----:B------:R-:W-:Y:S02]  /*0190*/  IADD3 R5, PT, PT, -R0, UR8, RZ ;  /* 0x0000000800057c10 */ /* 0x000fe4000fffe1ff */
[----:B------:R-:W-:Y:S02]  /*01a0*/  IADD3 R18, PT, PT, -R19, UR8, RZ ;  /* 0x0000000813127c10 */ /* 0x000fe4000fffe1ff */
[----:B------:R-:W-:Y:S01]  /*01b0*/  IADD3 R4, P0, PT, R16, R4, RZ ;  /* 0x0000000410047210 */ /* 0x000fe20007f1e0ff */
[----:B------:R-:W-:-:S04]  /*01c0*/  IMAD R10, R5, UR4, R5 ;  /* 0x00000004050a7c24 */ /* 0x000fc8000f8e0205 */
[----:B------:R-:W-:Y:S02]  /*01d0*/  IMAD.IADD R23, R10, 0x1, R18 ;  /* 0x000000010a177824 */ /* 0x000fe400078e0212 */
[----:B------:R-:W-:Y:S02]  /*01e0*/  IMAD.X R5, R17, 0x1, R7, P0 ;  /* 0x0000000111057824 */ /* 0x000fe400000e0607 */
[----:B--2---:R-:W-:-:S05]  /*01f0*/  IMAD.WIDE R22, R23, 0x10, R2 ;  /* 0x0000001017167825 */ /* 0x004fca00078e0202 */
[----:B---3--:R0:W-:Y:S04]  /*0200*/  STG.E.128 desc[UR6][R22.64], R12 ;  /* 0x0000000c16007986 */ /* 0x0081e8000c101d06 */
[----:B------:R-:W2:Y:S01]  /*0210*/  LDG.E.128 R4, desc[UR6][R4.64+0x202000] ;  /* 0x2020000604047981 */ /* 0x000ea2000c1e1d00 */
[----:B------:R-:W-:Y:S01]  /*0220*/  IADD3 R19, PT, PT, R19, UR8, RZ ;  /* 0x0000000813137c10 */ /* 0x000fe2000fffe0ff */
[----:B------:R-:W-:-:S04]  /*0230*/  IMAD.WIDE R20, R0, 0x2010, R8 ;  /* 0x0000201000147825 */ /* 0x000fc800078e0208 */
[----:B------:R-:W-:Y:S01]  /*0240*/  IMAD.IADD R25, R10, 0x1, R19 ;  /* 0x000000010a197824 */ /* 0x000fe200078e0213 */
[----:B------:R-:W-:-:S03]  /*0250*/  IADD3 R8, P0, P1, -R16, 0x201000, R20 ;  /* 0x0020100010087810 */ /* 0x000fc6000791e114 */
[----:B------:R-:W-:Y:S01]  /*0260*/  IMAD.WIDE R24, R25, 0x10, R2 ;  /* 0x0000001019187825 */ /* 0x000fe200078e0202 */
[----:B------:R-:W-:Y:S02]  /*0270*/  IADD3.X R9, PT, PT, ~R17, RZ, R21, P0, P1 ;  /* 0x000000ff11097210 */ /* 0x000fe400007e2515 */
[----:B------:R-:W-:Y:S02]  /*0280*/  IADD3 R0, PT, PT, R0, UR8, RZ ;  /* 0x0000000800007c10 */ /* 0x000fe4000fffe0ff */
[----:B--2---:R-:W-:Y:S04]  /*0290*/  STG.E.128 desc[UR6][R24.64], R4 ;  /* 0x0000000418007986 */ /* 0x004fe8000c101d06 */
[----:B------:R-:W2:Y:S01]  /*02a0*/  LDG.E.128 R8, desc[UR6][R8.64+0x1000] ;  /* 0x0010000608087981 */ /* 0x000ea2000c1e1d00 */
[----:B------:R-:W-:Y:S01]  /*02b0*/  IMAD R0, R0, UR4, R0 ;  /* 0x0000000400007c24 */ /* 0x000fe2000f8e0200 */
[----:B------:R-:W-:-:S03]  /*02c0*/  IADD3 R20, P0, PT, R16, R20, RZ ;  /* 0x0000001410147210 */ /* 0x000fc60007f1e0ff */
[----:B0-----:R-:W-:Y:S01]  /*02d0*/  IMAD.IADD R13, R0, 0x1, R18 ;  /* 0x00000001000d7824 */ /* 0x001fe200078e0212 */
[----:B------:R-:W-:-:S03]  /*02e0*/  IADD3.X R21, PT, PT, R17, R21, RZ, P0, !PT ;  /* 0x0000001511157210 */ /* 0x000fc600007fe4ff */
[----:B------:R-:W-:-:S05]  /*02f0*/  IMAD.WIDE R12, R13, 0x10, R2 ;  /* 0x000000100d0c7825 */ /* 0x000fca00078e0202 */
[----:B--2---:R-:W-:Y:S04]  /*0300*/  STG.E.128 desc[UR6][R12.64], R8 ;  /* 0x000000080c007986 */ /* 0x004fe8000c101d06 */
[----:B------:R-:W2:Y:S01]  /*0310*/  LDG.E.128 R20, desc[UR6][R20.64+0x202000] ;  /* 0x2020000614147981 */ /* 0x000ea2000c1e1d00 */
[----:B------:R-:W-:-:S05]  /*0320*/  IADD3 R19, PT, PT, R0, R19, RZ ;  /* 0x0000001300137210 */ /* 0x000fca0007ffe0ff */
[----:B------:R-:W-:-:S05]  /*0330*/  IMAD.WIDE R2, R19, 0x10, R2 ;  /* 0x0000001013027825 */ /* 0x000fca00078e0202 */
[----:B--2---:R-:W-:Y:S01]  /*0340*/  STG.E.128 desc[UR6][R2.64], R20 ;  /* 0x0000001402007986 */ /* 0x004fe2000c101d06 */
[----:B------:R-:W-:Y:S05]  /*0350*/  EXIT ;  /* 0x000000000000794d */ /* 0x000fea0003800000 */
.L_x_0:
[----:B------:R-:W-:-:S00]  /*0360*/  BRA `(.L_x_0) ;  /* 0xfffffffc00fc7947 */ /* 0x000fc0000383ffff */
[----:B------:R-:W-:-:S00]  /*0370*/  NOP ;  /* 0x0000000000007918 */ /* 0x000fc00000000000 */
        /* <DEDUP_REMOVED lines=8> */
.L_x_23:


//--------------------- .text.normalize           --------------------------
	.section	.text.normalize,"ax",@progbits
	.align	128
        .global         normalize
        .type           normalize,@function
        .size           normalize,(.L_x_24 - normalize)
        .other          normalize,@"STO_CUDA_ENTRY STV_DEFAULT"
normalize:
.text.normalize:
[----:B------:R-:W-:Y:S01]  /*0000*/  LDC R1, c[0x0][0x37c] ;  /* 0x0000df00ff017b82 */ /* 0x000fe20000000800 */
[----:B------:R-:W0:Y:S07]  /*0010*/  S2R R0, SR_TID.X ;  /* 0x0000000000007919 */ /* 0x000e2e0000002100 */
[----:B------:R-:W0:Y:S08]  /*0020*/  S2UR UR4, SR_CTAID.X ;  /* 0x00000000000479c3 */ /* 0x000e300000002500 */
[----:B------:R-:W0:Y:S02]  /*0030*/  LDC R5, c[0x0][0x360] ;  /* 0x0000d800ff057b82 */ /* 0x000e240000000800 */
[----:B0-----:R-:W-:-:S05]  /*0040*/  IMAD R5, R5, UR4, R0 ;  /* 0x0000000405057c24 */ /* 0x001fca000f8e0200 */
[----:B------:R-:W-:-:S13]  /*0050*/  ISETP.GT.AND P0, PT, R5, 0x40400, PT ;  /* 0x000404000500780c */ /* 0x000fda0003f04270 */
[----:B------:R-:W-:Y:S05]  /*0060*/  @P0 EXIT ;  /* 0x000000000000094d */ /* 0x000fea0003800000 */
[----:B------:R-:W0:Y:S01]  /*0070*/  LDC.64 R2, c[0x0][0x388] ;  /* 0x0000e200ff027b82 */ /* 0x000e220000000a00 */
[----:B------:R-:W1:Y:S07]  /*0080*/  LDCU.64 UR4, c[0x0][0x358] ;  /* 0x00006b00ff0477ac */ /* 0x000e6e0008000a00 */
[----:B------:R-:W2:Y:S01]  /*0090*/  LDC.64 R8, c[0x0][0x380] ;  /* 0x0000e000ff087b82 */ /* 0x000ea20000000a00 */
[----:B0-----:R-:W-:-:S05]  /*00a0*/  IMAD.WIDE R2, R5, 0x10, R2 ;  /* 0x0000001005027825 */ /* 0x001fca00078e0202 */
[----:B-1----:R-:W2:Y:S02]  /*00b0*/  LDG.E.128 R4, desc[UR4][R2.64] ;  /* 0x0000000402047981 */ /* 0x002ea4000c1e1d00 */
[-C--:B--2---:R-:W-:Y:S02]  /*00c0*/  DMUL R4, R4, R8.reuse ;  /* 0x0000000804047228 */ /* 0x084fe40000000000 */
[----:B------:R-:W-:-:S07]  /*00d0*/  DMUL R6, R6, R8 ;  /* 0x0000000806067228 */ /* 0x000fce0000000000 */
[----:B------:R-:W-:Y:S01]  /*00e0*/  STG.E.128 desc[UR4][R2.64], R4 ;  /* 0x0000000402007986 */ /* 0x000fe2000c101d04 */
[----:B------:R-:W-:Y:S05]  /*00f0*/  EXIT ;  /* 0x000000000000794d */ /* 0x000fea0003800000 */
.L_x_1:
        /* <DEDUP_REMOVED lines=16> */
.L_x_24:


//--------------------- .text.wextract0           --------------------------
	.section	.text.wextract0,"ax",@progbits
	.align	128
        .global         wextract0
        .type           wextract0,@function
        .size           wextract0,(.L_x_25 - wextract0)
        .other          wextract0,@"STO_CUDA_ENTRY STV_DEFAULT"
wextract0:
.text.wextract0:
[----:B------:R-:W-:Y:S01]  /*0000*/  LDC R1, c[0x0][0x37c] ;  /* 0x0000df00ff017b82 */ /* 0x000fe20000000800 */
[----:B------:R-:W0:Y:S07]  /*0010*/  S2R R0, SR_TID.X ;  /* 0x0000000000007919 */ /* 0x000e2e0000002100 */
[----:B------:R-:W0:Y:S01]  /*0020*/  S2UR UR4, SR_CTAID.X ;  /* 0x00000000000479c3 */ /* 0x000e220000002500 */
[----:B------:R-:W1:Y:S07]  /*0030*/  S2R R4, SR_TID.Y ;  /* 0x0000000000047919 */ /* 0x000e6e0000002200 */
[----:B------:R-:W0:Y:S08]  /*0040*/  LDC R15, c[0x0][0x360] ;  /* 0x0000d800ff0f7b82 */ /* 0x000e300000000800 */
[----:B------:R-:W2:Y:S08]  /*0050*/  LDC.64 R18, c[0x0][0x380] ;  /* 0x0000e000ff127b82 */ /* 0x000eb00000000a00 */
[----:B------:R-:W1:Y:S08]  /*0060*/  S2UR UR5, SR_CTAID.Y ;  /* 0x00000000000579c3 */ /* 0x000e700000002600 */
[----:B------:R-:W1:Y:S01]  /*0070*/  LDC R3, c[0x0][0x364] ;  /* 0x0000d900ff037b82 */ /* 0x000e620000000800 */
[----:B0-----:R-:W-:-:S07]  /*0080*/  IMAD R15, R15, UR4, R0 ;  /* 0x000000040f0f7c24 */ /* 0x001fce000f8e0200 */
[----:B------:R-:W0:Y:S01]  /*0090*/  LDC.64 R20, c[0x0][0x390] ;  /* 0x0000e400ff147b82 */ /* 0x000e220000000a00 */
[----:B--2---:R-:W-:-:S05]  /*00a0*/  IMAD R2, R15, -0x8, R18 ;  /* 0xfffffff80f027824 */ /* 0x004fca00078e0212 */
[----:B------:R-:W-:Y:S02]  /*00b0*/  IADD3 R9, PT, PT, R2, 0x800, RZ ;  /* 0x0000080002097810 */ /* 0x000fe40007ffe0ff */
[----:B------:R-:W2:Y:S01]  /*00c0*/  LDC.64 R12, c[0x0][0x388] ;  /* 0x0000e200ff0c7b82 */ /* 0x000ea20000000a00 */
[----:B-1----:R-:W-:Y:S01]  /*00d0*/  IMAD R0, R3, UR5, R4 ;  /* 0x0000000503007c24 */ /* 0x002fe2000f8e0204 */
[----:B------:R-:W1:Y:S03]  /*00e0*/  LDCU.64 UR4, c[0x0][0x358] ;  /* 0x00006b00ff0477ac */ /* 0x000e660008000a00 */
[----:B------:R-:W-:Y:S02]  /*00f0*/  IMAD R14, R0, -0x8, R19 ;  /* 0xfffffff8000e7824 */ /* 0x000fe400078e0213 */
[----:B0-----:R-:W-:-:S03]  /*0100*/  IMAD.WIDE R8, R9, 0x10080, R20 ;  /* 0x0001008009087825 */ /* 0x001fc600078e0214 */
[----:B------:R-:W-:-:S05]  /*0110*/  IADD3 R14, PT, PT, R14, 0x800, RZ ;  /* 0x000008000e0e7810 */ /* 0x000fca0007ffe0ff */
[----:B------:R-:W-:-:S06]  /*0120*/  IMAD.WIDE R4, R14, 0x10, R8 ;  /* 0x000000100e047825 */ /* 0x000fcc00078e0208 */
[----:B-1----:R-:W3:Y:S01]  /*0130*/  LDG.E.128 R4, desc[UR4][R4.64] ;  /* 0x0000000404047981 */ /* 0x002ee2000c1e1d00 */
[----:B------:R-:W-:Y:S01]  /*0140*/  SHF.R.S32.HI R2, RZ, 0x1f, R15 ;  /* 0x0000001fff027819 */ /* 0x000fe2000001140f */
[----:B--2---:R-:W-:-:S04]  /*0150*/  IMAD.WIDE.U32 R16, R15, -0x2010, R12 ;  /* 0xffffdff00f107825 */ /* 0x004fc800078e000c */
[----:B------:R-:W-:Y:S02]  /*0160*/  IMAD R10, R2, -0x2010, RZ ;  /* 0xffffdff0020a7824 */ /* 0x000fe400078e02ff */
[C---:B------:R-:W-:Y:S01]  /*0170*/  IMAD.WIDE.U32 R2, R0.reuse, 0x10, RZ ;  /* 0x0000001000027825 */ /* 0x040fe200078e00ff */
[----:B------:R-:W-:Y:S02]  /*0180*/  LEA R0, R0, R19, 0x3 ;  /* 0x0000001300007211 */ /* 0x000fe400078e18ff */
[----:B------:R-:W-:Y:S02]  /*0190*/  IADD3 R17, PT, PT, R17, -R15, R10 ;  /* 0x8000000f11117210 */ /* 0x000fe40007ffe00a */
[----:B------:R-:W-:Y:S02]  /*01a0*/  IADD3 R0, PT, PT, R0, 0x800, RZ ;  /* 0x0000080000007810 */ /* 0x000fe40007ffe0ff */
[----:B------:R-:W-:-:S03]  /*01b0*/  IADD3 R22, P0, P1, -R2, 0x201000, R16 ;  /* 0x0020100002167810 */ /* 0x000fc6000791e110 */
[----:B------:R-:W-:Y:S01]  /*01c0*/  IMAD.WIDE R8, R0, 0x10, R8 ;  /* 0x0000001000087825 */ /* 0x000fe200078e0208 */
[----:B------:R-:W-:-:S05]  /*01d0*/  IADD3.X R23, PT, PT, ~R3, RZ, R17, P0, P1 ;  /* 0x000000ff03177210 */ /* 0x000fca00007e2511 */
[----:B---3--:R0:W-:Y:S04]  /*01e0*/  STG.E.128 desc[UR4][R22.64+0x1000], R4 ;  /* 0x0010000416007986 */ /* 0x0081e8000c101d04 */
[----:B------:R-:W2:Y:S01]  /*01f0*/  LDG.E.128 R8, desc[UR4][R8.64] ;  /* 0x0000000408087981 */ /* 0x000ea2000c1e1d00 */
[----:B------:R-:W-:Y:S02]  /*0200*/  LEA R18, R15, R18, 0x3 ;  /* 0x000000120f127211 */ /* 0x000fe400078e18ff */
[----:B------:R-:W-:Y:S02]  /*0210*/  IADD3 R24, P0, PT, R2, R16, RZ ;  /* 0x0000001002187210 */ /* 0x000fe40007f1e0ff */
[----:B------:R-:W-:Y:S02]  /*0220*/  IADD3 R19, PT, PT, R18, 0x800, RZ ;  /* 0x0000080012137810 */ /* 0x000fe40007ffe0ff */
[----:B------:R-:W-:-:S03]  /*0230*/  IADD3.X R25, PT, PT, R3, R17, RZ, P0, !PT ;  /* 0x0000001103197210 */ /* 0x000fc600007fe4ff */
[----:B------:R-:W-:-:S04]  /*0240*/  IMAD.WIDE R20, R19, 0x10080, R20 ;  /* 0x0001008013147825 */ /* 0x000fc800078e0214 */
[----:B------:R-:W-:Y:S01]  /*0250*/  IMAD.WIDE R16, R14, 0x10, R20 ;  /* 0x000000100e107825 */ /* 0x000fe200078e0214 */
[----:B--2---:R-:W-:Y:S05]  /*0260*/  STG.E.128 desc[UR4][R24.64+0x202000], R8 ;  /* 0x2020000818007986 */ /* 0x004fea000c101d04 */
[----:B------:R-:W2:Y:S01]  /*0270*/  LDG.E.128 R16, desc[UR4][R16.64] ;  /* 0x0000000410107981 */ /* 0x000ea2000c1e1d00 */
[----:B------:R-:W-:-:S04]  /*0280*/  IMAD.WIDE R12, R15, 0x2010, R12 ;  /* 0x000020100f0c7825 */ /* 0x000fc800078e020c */
[----:B------:R-:W-:Y:S01]  /*0290*/  IMAD.WIDE R20, R0, 0x10, R20 ;  /* 0x0000001000147825 */ /* 0x000fe200078e0214 */
[----:B0-----:R-:W-:-:S04]  /*02a0*/  IADD3 R4, P0, P1, -R2, 0x201000, R12 ;  /* 0x0020100002047810 */ /* 0x001fc8000791e10c */
[----:B------:R-:W-:-:S05]  /*02b0*/  IADD3.X R5, PT, PT, ~R3, RZ, R13, P0, P1 ;  /* 0x000000ff03057210 */ /* 0x000fca00007e250d */
[----:B--2---:R-:W-:Y:S04]  /*02c0*/  STG.E.128 desc[UR4][R4.64+0x1000], R16 ;  /* 0x0010001004007986 */ /* 0x004fe8000c101d04 */
[----:B------:R-:W2:Y:S01]  /*02d0*/  LDG.E.128 R20, desc[UR4][R20.64] ;  /* 0x0000000414147981 */ /* 0x000ea2000c1e1d00 */
[----:B------:R-:W-:-:S04]  /*02e0*/  IADD3 R2, P0, PT, R2, R12, RZ ;  /* 0x0000000c02027210 */ /* 0x000fc80007f1e0ff */
[----:B------:R-:W-:-:S05]  /*02f0*/  IADD3.X R3, PT, PT, R3, R13, RZ, P0, !PT ;  /* 0x0000000d03037210 */ /* 0x000fca00007fe4ff */
[----:B--2---:R-:W-:Y:S01]  /*0300*/  STG.E.128 desc[UR4][R2.64+0x202000], R20 ;  /* 0x2020001402007986 */ /* 0x004fe2000c101d04 */
[----:B------:R-:W-:Y:S05]  /*0310*/  EXIT ;  /* 0x000000000000794d */ /* 0x000fea0003800000 */
.L_x_2:
        /* <DEDUP_REMOVED lines=14> */
.L_x_25:


//--------------------- .text.copy_2_over         --------------------------
	.section	.text.copy_2_over,"ax",@progbits
	.align	128
        .global         copy_2_over
        .type           copy_2_over,@function
        .size           copy_2_over,(.L_x_26 - copy_2_over)
        .other          copy_2_over,@"STO_CUDA_ENTRY STV_DEFAULT"
copy_2_over:
.text.copy_2_over:
[----:B------:R-:W-:Y:S01]  /*0000*/  LDC R1, c[0x0][0x37c] ;  /* 0x0000df00ff017b82 */ /* 0x000fe20000000800 */
[----:B------:R-:W0:Y:S07]  /*0010*/  S2R R3, SR_TID.X ;  /* 0x0000000000037919 */ /* 0x000e2e0000002100 */
[----:B------:R-:W0:Y:S01]  /*0020*/  S2UR UR4, SR_CTAID.X ;  /* 0x00000000000479c3 */ /* 0x000e220000002500 */
[----:B------:R-:W1:Y:S07]  /*0030*/  S2R R5, SR_TID.Y ;  /* 0x0000000000057919 */ /* 0x000e6e0000002200 */
[----:B------:R-:W0:Y:S08]  /*0040*/  LDC R0, c[0x0][0x360] ;  /* 0x0000d800ff007b82 */ /* 0x000e300000000800 */
[----:B------:R-:W1:Y:S08]  /*0050*/  S2UR UR5, SR_CTAID.Y ;  /* 0x00000000000579c3 */ /* 0x000e700000002600 */
[----:B------:R-:W1:Y:S08]  /*0060*/  LDC R2, c[0x0][0x364] ;  /* 0x0000d900ff027b82 */ /* 0x000e700000000800 */
[----:B------:R-:W2:Y:S01]  /*0070*/  LDC.64 R14, c[0x0][0x388] ;  /* 0x0000e200ff0e7b82 */ /* 0x000ea20000000a00 */
[----:B0-----:R-:W-:-:S05]  /*0080*/  IMAD R0, R0, UR4, R3 ;  /* 0x0000000400007c24 */ /* 0x001fca000f8e0203 */
[----:B------:R-:W-:Y:S02]  /*0090*/  SHF.R.S32.HI R6, RZ, 0x1f, R0 ;  /* 0x0000001fff067819 */ /* 0x000fe40000011400 */
[----:B------:R-:W0:Y:S03]  /*00a0*/  LDC.64 R12, c[0x0][0x380] ;  /* 0x0000e000ff0c7b82 */ /* 0x000e260000000a00 */
[----:B------:R-:W-:Y:S02]  /*00b0*/  IMAD R7, R6, -0x2010, RZ ;  /* 0xffffdff006077824 */ /* 0x000fe400078e02ff */
[----:B-1----:R-:W-:Y:S01]  /*00c0*/  IMAD R2, R2, UR5, R5 ;  /* 0x0000000502027c24 */ /* 0x002fe2000f8e0205 */
[----:B------:R-:W1:Y:S03]  /*00d0*/  LDCU.64 UR4, c[0x0][0x358] ;  /* 0x00006b00ff0477ac */ /* 0x000e660008000a00 */
[----:B------:R-:W-:-:S04]  /*00e0*/  IMAD.WIDE.U32 R2, R2, 0x10, RZ ;  /* 0x0000001002027825 */ /* 0x000fc800078e00ff */
[----:B--2---:R-:W-:-:S05]  /*00f0*/  IMAD.WIDE.U32 R4, R0, -0x2010, R14 ;  /* 0xffffdff000047825 */ /* 0x004fca00078e000e */
[----:B------:R-:W-:Y:S02]  /*0100*/  IADD3 R5, PT, PT, R5, -R0, R7 ;  /* 0x8000000005057210 */ /* 0x000fe40007ffe007 */
[----:B------:R-:W-:-:S04]  /*0110*/  IADD3 R8, P0, P1, -R2, 0x201000, R4 ;  /* 0x0020100002087810 */ /* 0x000fc8000791e104 */
[----:B------:R-:W-:-:S06]  /*0120*/  IADD3.X R9, PT, PT, ~R3, RZ, R5, P0, P1 ;  /* 0x000000ff03097210 */ /* 0x000fcc00007e2505 */
[----:B-1----:R-:W2:Y:S01]  /*0130*/  LDG.E.128 R8, desc[UR4][R8.64+0x1000] ;  /* 0x0010000408087981 */ /* 0x002ea2000c1e1d00 */
[----:B0-----:R-:W-:Y:S01]  /*0140*/  IMAD.WIDE.U32 R16, R0, -0x10080, R12 ;  /* 0xfffeff8000107825 */ /* 0x001fe200078e000c */
[----:B------:R-:W-:-:S03]  /*0150*/  IADD3 R4, P2, PT, R2, R4, RZ ;  /* 0x0000000402047210 */ /* 0x000fc60007f5e0ff */
[----:B------:R-:W-:Y:S01]  /*0160*/  IMAD R7, R6, -0x10080, RZ ;  /* 0xfffeff8006077824 */ /* 0x000fe200078e02ff */
[----:B------:R-:W-:Y:S01]  /*0170*/  IADD3 R20, P0, P1, -R2, 0x8080200, R16 ;  /* 0x0808020002147810 */ /* 0x000fe2000791e110 */
[----:B------:R-:W-:-:S03]  /*0180*/  IMAD.X R5, R3, 0x1, R5, P2 ;  /* 0x0000000103057824 */ /* 0x000fc600010e0605 */
[----:B------:R-:W-:-:S04]  /*0190*/  IADD3 R17, PT, PT, R17, -R0, R7 ;  /* 0x8000000011117210 */ /* 0x000fc80007ffe007 */
[----:B------:R-:W-:-:S05]  /*01a0*/  IADD3.X R21, PT, PT, ~R3, RZ, R17, P0, P1 ;  /* 0x000000ff03157210 */ /* 0x000fca00007e2511 */
[----:B--2---:R0:W-:Y:S04]  /*01b0*/  STG.E.128 desc[UR4][R20.64+0x8040], R8 ;  /* 0x0080400814007986 */ /* 0x0041e8000c101d04 */
[----:B------:R-:W2:Y:S01]  /*01c0*/  LDG.E.128 R4, desc[UR4][R4.64+0x202000] ;  /* 0x2020000404047981 */ /* 0x000ea2000c1e1d00 */
[----:B------:R-:W-:Y:S01]  /*01d0*/  IADD3 R22, P2, PT, R2, R16, RZ ;  /* 0x0000001002167210 */ /* 0x000fe20007f5e0ff */
[----:B------:R-:W-:-:S04]  /*01e0*/  IMAD.WIDE R14, R0, 0x2010, R14 ;  /* 0x00002010000e7825 */ /* 0x000fc800078e020e */
[----:B------:R-:W-:Y:S01]  /*01f0*/  IMAD.X R18, R3, 0x1, R17, P2 ;  /* 0x0000000103127824 */ /* 0x000fe200010e0611 */
[----:B------:R-:W-:Y:S02]  /*0200*/  IADD3 R22, P2, PT, R22, 0x8000000, RZ ;  /* 0x0800000016167810 */ /* 0x000fe40007f5e0ff */
[----:B------:R-:W-:-:S03]  /*0210*/  IADD3 R16, P0, P1, -R2, 0x201000, R14 ;  /* 0x0020100002107810 */ /* 0x000fc6000791e10e */
[----:B------:R-:W-:Y:S01]  /*0220*/  IMAD.X R23, RZ, RZ, R18, P2 ;  /* 0x000000ffff177224 */ /* 0x000fe200010e0612 */
[----:B------:R-:W-:-:S04]  /*0230*/  IADD3.X R17, PT, PT, ~R3, RZ, R15, P0, P1 ;  /* 0x000000ff03117210 */ /* 0x000fc800007e250f */
[----:B--2---:R-:W-:Y:S04]  /*0240*/  STG.E.128 desc[UR4][R22.64+0x88240], R4 ;  /* 0x0882400416007986 */ /* 0x004fe8000c101d04 */
[----:B------:R-:W2:Y:S01]  /*0250*/  LDG.E.128 R16, desc[UR4][R16.64+0x1000] ;  /* 0x0010000410107981 */ /* 0x000ea2000c1e1d00 */
[----:B------:R-:W-:Y:S01]  /*0260*/  IMAD.WIDE R12, R0, 0x10080, R12 ;  /* 0x00010080000c7825 */ /* 0x000fe200078e020c */
[C---:B0-----:R-:W-:Y:S02]  /*0270*/  IADD3 R8, P2, PT, R2.reuse, R14, RZ ;  /* 0x0000000e02087210 */ /* 0x041fe40007f5e0ff */
[----:B------:R-:W-:-:S03]  /*0280*/  IADD3 R20, P0, P1, -R2, 0x8080200, R12 ;  /* 0x0808020002147810 */ /* 0x000fc6000791e10c */
[C---:B------:R-:W-:Y:S01]  /*0290*/  IMAD.X R9, R3.reuse, 0x1, R15, P2 ;  /* 0x0000000103097824 */ /* 0x040fe200010e060f */
[----:B------:R-:W-:Y:S02]  /*02a0*/  IADD3.X R21, PT, PT, ~R3, RZ, R13, P0, P1 ;  /* 0x000000ff03157210 */ /* 0x000fe400007e250d */
[----:B------:R-:W-:-:S03]  /*02b0*/  IADD3 R2, P0, PT, R2, R12, RZ ;  /* 0x0000000c02027210 */ /* 0x000fc60007f1e0ff */
[----:B--2---:R-:W-:Y:S04]  /*02c0*/  STG.E.128 desc[UR4][R20.64+0x8040], R16 ;  /* 0x0080401014007986 */ /* 0x004fe8000c101d04 */
[----:B------:R-:W2:Y:S01]  /*02d0*/  LDG.E.128 R8, desc[UR4][R8.64+0x202000] ;  /* 0x2020000408087981 */ /* 0x000ea2000c1e1d00 */
[----:B------:R-:W-:Y:S01]  /*02e0*/  IMAD.X R3, R3, 0x1, R13, P0 ;  /* 0x0000000103037824 */ /* 0x000fe200000e060d */
[----:B------:R-:W-:-:S05]  /*02f0*/  IADD3 R2, P0, PT, R2, 0x8000000, RZ ;  /* 0x0800000002027810 */ /* 0x000fca0007f1e0ff */
[----:B------:R-:W-:-:S05]  /*0300*/  IMAD.X R3, RZ, RZ, R3, P0 ;  /* 0x000000ffff037224 */ /* 0x000fca00000e0603 */
[----:B--2---:R-:W-:Y:S01]  /*0310*/  STG.E.128 desc[UR4][R2.64+0x88240], R8 ;  /* 0x0882400802007986 */ /* 0x004fe2000c101d04 */
[----:B------:R-:W-:Y:S05]  /*0320*/  EXIT ;  /* 0x000000000000794d */ /* 0x000fea0003800000 */
.L_x_3:
        /* <DEDUP_REMOVED lines=13> */
.L_x_26:


//--------------------- .text.wkernff             --------------------------
	.section	.text.wkernff,"ax",@progbits
	.align	128
        .global         wkernff
        .type           wkernff,@function
        .size           wkernff,(.L_x_22 - wkernff)
        .other          wkernff,@"STO_CUDA_ENTRY STV_DEFAULT"
wkernff:
.text.wkernff:
[----:B------:R-:W0:Y:S01]  /*0000*/  LDC R1, c[0x0][0x37c] ;  /* 0x0000df00ff017b82 */ /* 0x000e220000000800 */
[----:B------:R-:W1:Y:S07]  /*0010*/  S2R R3, SR_TID.X ;  /* 0x0000000000037919 */ /* 0x000e6e0000002100 */
[----:B------:R-:W1:Y:S01]  /*0020*/  S2UR UR4, SR_CTAID.X ;  /* 0x00000000000479c3 */ /* 0x000e620000002500 */
[----:B0-----:R-:W-:Y:S01]  /*0030*/  VIADD R1, R1, 0xffffffd8 ;  /* 0xffffffd801017836 */ /* 0x001fe20000000000 */
[----:B------:R-:W0:Y:S06]  /*0040*/  S2R R7, SR_TID.Y ;  /* 0x0000000000077919 */ /* 0x000e2c0000002200 */
[----:B------:R-:W1:Y:S08]  /*0050*/  LDC R16, c[0x0][0x360] ;  /* 0x0000d800ff107b82 */ /* 0x000e700000000800 */
[----:B------:R-:W0:Y:S08]  /*0060*/  S2UR UR5, SR_CTAID.Y ;  /* 0x00000000000579c3 */ /* 0x000e300000002600 */
[----:B------:R-:W0:Y:S08]  /*0070*/  LDC R12, c[0x0][0x364] ;  /* 0x0000d900ff0c7b82 */ /* 0x000e300000000800 */
[----:B------:R-:W2:Y:S01]  /*0080*/  LDC.64 R4, c[0x0][0x388] ;  /* 0x0000e200ff047b82 */ /* 0x000ea20000000a00 */
[----:B-1----:R-:W-:-:S05]  /*0090*/  IMAD R16, R16, UR4, R3 ;  /* 0x0000000410107c24 */ /* 0x002fca000f8e0203 */
[----:B------:R-:W-:Y:S01]  /*00a0*/  SHF.R.S32.HI R14, RZ, 0x1f, R16 ;  /* 0x0000001fff0e7819 */ /* 0x000fe20000011410 */
[----:B0-----:R-:W-:Y:S01]  /*00b0*/  IMAD R12, R12, UR5, R7 ;  /* 0x000000050c0c7c24 */ /* 0x001fe2000f8e0207 */
[----:B------:R-:W0:Y:S03]  /*00c0*/  LDCU.64 UR4, c[0x0][0x358] ;  /* 0x00006b00ff0477ac */ /* 0x000e260008000a00 */
[----:B------:R-:W-:Y:S02]  /*00d0*/  IMAD R7, R14, -0x2010, RZ ;  /* 0xffffdff00e077824 */ /* 0x000fe400078e02ff */
[----:B------:R-:W-:-:S04]  /*00e0*/  IMAD.WIDE.U32 R2, R12, 0x10, RZ ;  /* 0x000000100c027825 */ /* 0x000fc800078e00ff */
[----:B--2---:R-:W-:-:S05]  /*00f0*/  IMAD.WIDE.U32 R4, R16, -0x2010, R4 ;  /* 0xffffdff010047825 */ /* 0x004fca00078e0004 */
[----:B------:R-:W-:Y:S02]  /*0100*/  IADD3 R5, PT, PT, R5, -R16, R7 ;  /* 0x8000001005057210 */ /* 0x000fe40007ffe007 */
[----:B------:R-:W-:-:S05]  /*0110*/  IADD3 R10, P0, PT, -R2, R4, RZ ;  /* 0x00000004020a7210 */ /* 0x000fca0007f1e1ff */
[----:B------:R-:W-:-:S05]  /*0120*/  IMAD.X R11, R5, 0x1, ~R3, P0 ;  /* 0x00000001050b7824 */ /* 0x000fca00000e0e03 */
[----:B0-----:R0:W2:Y:S01]  /*0130*/  LDG.E.64 R4, desc[UR4][R10.64+0x202000] ;  /* 0x202000040a047981 */ /* 0x0010a2000c1e1b00 */
[----:B------:R-:W-:Y:S01]  /*0140*/  IMAD.MOV.U32 R8, RZ, RZ, 0x0 ;  /* 0x00000000ff087424 */ /* 0x000fe200078e00ff */
[----:B------:R-:W-:Y:S01]  /*0150*/  IADD3 R17, P1, PT, RZ, -R12, RZ ;  /* 0x8000000cff117210 */ /* 0x000fe20007f3e0ff */
[----:B------:R-:W-:Y:S01]  /*0160*/  IMAD.MOV.U32 R9, RZ, RZ, 0x3fd80000 ;  /* 0x3fd80000ff097424 */ /* 0x000fe200078e00ff */
[----:B------:R-:W-:Y:S03]  /*0170*/  BSSY.RECONVERGENT B0, `(.L_x_4) ;  /* 0x0000013000007945 */ /* 0x000fe60003800200 */
[----:B0-----:R-:W-:Y:S01]  /*0180*/  IMAD.X R10, RZ, RZ, -0x1, P1 ;  /* 0xffffffffff0a7424 */ /* 0x001fe200008e06ff */
[----:B--2---:R-:W-:-:S06]  /*0190*/  DADD R4, -R4, 1 ;  /* 0x3ff0000004047429 */ /* 0x004fcc0000000100 */
[----:B------:R-:W0:Y:S04]  /*01a0*/  MUFU.RSQ64H R3, R5 ;  /* 0x0000000500037308 */ /* 0x000e280000001c00 */
[----:B------:R-:W-:-:S05]  /*01b0*/  VIADD R2, R5, 0xfcb00000 ;  /* 0xfcb0000005027836 */ /* 0x000fca0000000000 */
[----:B------:R-:W-:Y:S01]  /*01c0*/  ISETP.GE.U32.AND P0, PT, R2, 0x7ca00000, PT ;  /* 0x7ca000000200780c */ /* 0x000fe20003f06070 */
[----:B0-----:R-:W-:-:S08]  /*01d0*/  DMUL R6, R2, R2 ;  /* 0x0000000202067228 */ /* 0x001fd00000000000 */
[----:B------:R-:W-:-:S08]  /*01e0*/  DFMA R6, R4, -R6, 1 ;  /* 0x3ff000000406742b */ /* 0x000fd00000000806 */
[----:B------:R-:W-:Y:S02]  /*01f0*/  DFMA R8, R6, R8, 0.5 ;  /* 0x3fe000000608742b */ /* 0x000fe40000000008 */
[----:B------:R-:W-:-:S08]  /*0200*/  DMUL R6, R2, R6 ;  /* 0x0000000602067228 */ /* 0x000fd00000000000 */
[----:B------:R-:W-:-:S08]  /*0210*/  DFMA R18, R8, R6, R2 ;  /* 0x000000060812722b */ /* 0x000fd00000000002 */
[----:B------:R-:W-:Y:S02]  /*0220*/  DMUL R6, R4, R18 ;  /* 0x0000001204067228 */ /* 0x000fe40000000000 */
[----:B------:R-:W-:Y:S02]  /*0230*/  VIADD R23, R19, 0xfff00000 ;  /* 0xfff0000013177836 */ /* 0x000fe40000000000 */
[----:B------:R-:W-:-:S04]  /*0240*/  IMAD.MOV.U32 R22, RZ, RZ, R18 ;  /* 0x000000ffff167224 */ /* 0x000fc800078e0012 */
[----:B------:R-:W-:-:S08]  /*0250*/  DFMA R8, R6, -R6, R4 ;  /* 0x800000060608722b */ /* 0x000fd00000000004 */
[----:B------:R-:W-:Y:S01]  /*0260*/  DFMA R20, R8, R22, R6 ;  /* 0x000000160814722b */ /* 0x000fe20000000006 */
[----:B------:R-:W-:Y:S10]  /*0270*/  @!P0 BRA `(.L_x_5) ;  /* 0x0000000000088947 */ /* 0x000ff40003800000 */
[----:B------:R-:W-:-:S07]  /*0280*/  MOV R0, 0x2a0 ;  /* 0x000002a000007802 */ /* 0x000fce0000000f00 */
[----:B------:R-:W-:Y:S05]  /*0290*/  CALL.REL.NOINC `($__internal_0_$__cuda_sm20_dsqrt_rn_f64_mediumpath_v1) ;  /* 0x0000000400ac7944 */ /* 0x000fea0003c00000 */
.L_x_5:
[----:B------:R-:W-:Y:S05]  /*02a0*/  BSYNC.RECONVERGENT B0 ;  /* 0x0000000000007941 */ /* 0x000fea0003800200 */
.L_x_4:
[----:B------:R-:W0:Y:S01]  /*02b0*/  LDCU.64 UR6, c[0x0][0x390] ;  /* 0x00007200ff0677ac */ /* 0x000e220008000a00 */
[----:B------:R-:W-:Y:S01]  /*02c0*/  DADD R20, -R20, 1 ;  /* 0x3ff0000014147429 */ /* 0x000fe20000000100 */
[----:B------:R-:W-:Y:S07]  /*02d0*/  BSSY.RECONVERGENT B0, `(.L_x_6) ;  /* 0x000001b000007945 */ /* 0x000fee0003800200 */
[----:B0-----:R-:W-:Y:S01]  /*02e0*/  DMUL R2, R20, UR6 ;  /* 0x0000000614027c28 */ /* 0x001fe20008000000 */
[----:B------:R-:W-:Y:S01]  /*02f0*/  UMOV UR6, 0x54442d18 ;  /* 0x54442d1800067882 */ /* 0x000fe20000000000 */
[----:B------:R-:W-:-:S06]  /*0300*/  UMOV UR7, 0x401921fb ;  /* 0x401921fb00077882 */ /* 0x000fcc0000000000 */
[----:B------:R-:W-:-:S08]  /*0310*/  DMUL R2, R2, UR6 ;  /* 0x0000000602027c28 */ /* 0x000fd00008000000 */
[----:B------:R-:W-:-:S14]  /*0320*/  DSETP.NEU.AND P0, PT, |R2|, +INF , PT ;  /* 0x7ff000000200742a */ /* 0x000fdc0003f0d200 */
[----:B------:R-:W-:Y:S01]  /*0330*/  @!P0 DMUL R4, RZ, R2 ;  /* 0x00000002ff048228 */ /* 0x000fe20000000000 */
[----:B------:R-:W-:Y:S01]  /*0340*/  @!P0 IMAD.MOV.U32 R0, RZ, RZ, RZ ;  /* 0x000000ffff008224 */ /* 0x000fe200078e00ff */
[----:B------:R-:W-:Y:S09]  /*0350*/  @!P0 BRA `(.L_x_7) ;  /* 0x0000000000488947 */ /* 0x000ff20003800000 */
[----:B------:R-:W-:Y:S01]  /*0360*/  UMOV UR6, 0x6dc9c883 ;  /* 0x6dc9c88300067882 */ /* 0x000fe20000000000 */
[----:B------:R-:W-:Y:S01]  /*0370*/  UMOV UR7, 0x3fe45f30 ;  /* 0x3fe45f3000077882 */ /* 0x000fe20000000000 */
[C---:B------:R-:W-:Y:S02]  /*0380*/  DSETP.GE.AND P0, PT, |R2|.reuse, 2.14748364800000000000e+09, PT ;  /* 0x41e000000200742a */ /* 0x040fe40003f06200 */
[----:B------:R-:W-:Y:S01]  /*0390*/  DMUL R6, R2, UR6 ;  /* 0x0000000602067c28 */ /* 0x000fe20008000000 */
[----:B------:R-:W-:Y:S01]  /*03a0*/  UMOV UR6, 0x54442d18 ;  /* 0x54442d1800067882 */ /* 0x000fe20000000000 */
[----:B------:R-:W-:-:S04]  /*03b0*/  UMOV UR7, 0x3ff921fb ;  /* 0x3ff921fb00077882 */ /* 0x000fc80000000000 */
[----:B------:R-:W0:Y:S08]  /*03c0*/  F2I.F64 R0, R6 ;  /* 0x0000000600007311 */ /* 0x000e300000301100 */
[----:B0-----:R-:W0:Y:S02]  /*03d0*/  I2F.F64 R4, R0 ;  /* 0x0000000000047312 */ /* 0x001e240000201c00 */
[----:B0-----:R-:W-:Y:S01]  /*03e0*/  DFMA R8, R4, -UR6, R2 ;  /* 0x8000000604087c2b */ /* 0x001fe20008000002 */
[----:B------:R-:W-:Y:S01]  /*03f0*/  UMOV UR6, 0x33145c00 ;  /* 0x33145c0000067882 */ /* 0x000fe20000000000 */
[----:B------:R-:W-:-:S06]  /*0400*/  UMOV UR7, 0x3c91a626 ;  /* 0x3c91a62600077882 */ /* 0x000fcc0000000000 */
[----:B------:R-:W-:Y:S01]  /*0410*/  DFMA R8, R4, -UR6, R8 ;  /* 0x8000000604087c2b */ /* 0x000fe20008000008 */
[----:B------:R-:W-:Y:S01]  /*0420*/  UMOV UR6, 0x252049c0 ;  /* 0x252049c000067882 */ /* 0x000fe20000000000 */
[----:B------:R-:W-:-:S06]  /*0430*/  UMOV UR7, 0x397b839a ;  /* 0x397b839a00077882 */ /* 0x000fcc0000000000 */
[----:B------:R-:W-:Y:S01]  /*0440*/  DFMA R4, R4, -UR6, R8 ;  /* 0x8000000604047c2b */ /* 0x000fe20008000008 */
[----:B------:R-:W-:Y:S10]  /*0450*/  @!P0 BRA `(.L_x_7) ;  /* 0x0000000000088947 */ /* 0x000ff40003800000 */
[----:B------:R-:W-:-:S07]  /*0460*/  MOV R18, 0x480 ;  /* 0x0000048000127802 */ /* 0x000fce0000000f00 */
[----:B------:R-:W-:Y:S05]  /*0470*/  CALL.REL.NOINC `($wkernff$__internal_trig_reduction_slowpathd) ;  /* 0x0000000400e07944 */ /* 0x000fea0003c00000 */
.L_x_7:
[----:B------:R-:W-:Y:S05]  /*0480*/  BSYNC.RECONVERGENT B0 ;  /* 0x0000000000007941 */ /* 0x000fea0003800200 */
.L_x_6:
[----:B------:R-:W-:Y:S01]  /*0490*/  DMUL R2, R4, R4 ;  /* 0x0000000404027228 */ /* 0x000fe20000000000 */
[----:B------:R-:W-:Y:S01]  /*04a0*/  IMAD.MOV.U32 R8, RZ, RZ, 0x2cb0d246 ;  /* 0x2cb0d246ff087424 */ /* 0x000fe200078e00ff */
[----:B------:R-:W-:Y:S01]  /*04b0*/  UMOV UR8, 0xf9785eba ;  /* 0xf9785eba00087882 */ /* 0x000fe20000000000 */
[----:B------:R-:W-:Y:S01]  /*04c0*/  IMAD.MOV.U32 R9, RZ, RZ, 0x3e5ae5f1 ;  /* 0x3e5ae5f1ff097424 */ /* 0x000fe200078e00ff */
[----:B------:R-:W-:Y:S01]  /*04d0*/  UMOV UR9, 0x3de5db65 ;  /* 0x3de5db6500097882 */ /* 0x000fe20000000000 */
[----:B------:R-:W-:Y:S01]  /*04e0*/  IMAD.MOV.U32 R6, RZ, RZ, -0x3e107ad8 ;  /* 0xc1ef8528ff067424 */ /* 0x000fe200078e00ff */
[----:B------:R-:W-:Y:S01]  /*04f0*/  UMOV UR6, 0x20fd8164 ;  /* 0x20fd816400067882 */ /* 0x000fe20000000000 */
[----:B------:R-:W-:Y:S01]  /*0500*/  IMAD.MOV.U32 R7, RZ, RZ, 0x3e21eea7 ;  /* 0x3e21eea7ff077424 */ /* 0x000fe200078e00ff */
[----:B------:R-:W-:Y:S01]  /*0510*/  UMOV UR7, 0x3da8ff83 ;  /* 0x3da8ff8300077882 */ /* 0x000fe20000000000 */
[C---:B------:R-:W-:Y:S01]  /*0520*/  DFMA R8, R2.reuse, UR8, -R8 ;  /* 0x0000000802087c2b */ /* 0x040fe20008000808 */
[----:B------:R-:W-:Y:S01]  /*0530*/  UMOV UR8, 0x69ace392 ;  /* 0x69ace39200087882 */ /* 0x000fe20000000000 */
[----:B------:R-:W-:Y:S01]  /*0540*/  UMOV UR9, 0x3ec71de3 ;  /* 0x3ec71de300097882 */ /* 0x000fe20000000000 */
[----:B------:R-:W-:Y:S01]  /*0550*/  LOP3.LUT P0, RZ, R0, 0x2, RZ, 0xc0, !PT ;  /* 0x0000000200ff7812 */ /* 0x000fe2000780c0ff */
[C---:B------:R-:W-:Y:S01]  /*0560*/  DFMA R6, R2.reuse, -UR6, R6 ;  /* 0x8000000602067c2b */ /* 0x040fe20008000006 */
[----:B------:R-:W-:Y:S01]  /*0570*/  UMOV UR6, 0x8e06e6d9 ;  /* 0x8e06e6d900067882 */ /* 0x000fe20000000000 */
[----:B------:R-:W-:Y:S01]  /*0580*/  UMOV UR7, 0x3e927e4f ;  /* 0x3e927e4f00077882 */ /* 0x000fe20000000000 */
[C---:B------:R-:W-:Y:S01]  /*0590*/  SHF.L.U64.HI R10, R17.reuse, 0x4, R10 ;  /* 0x00000004110a7819 */ /* 0x040fe2000001020a */
[C---:B------:R-:W-:Y:S01]  /*05a0*/  DFMA R8, R2.reuse, R8, UR8 ;  /* 0x0000000802087e2b */ /* 0x040fe20008000008 */
[----:B------:R-:W-:Y:S01]  /*05b0*/  UMOV UR8, 0x19db62a1 ;  /* 0x19db62a100087882 */ /* 0x000fe20000000000 */
[----:B------:R-:W-:Y:S01]  /*05c0*/  UMOV UR9, 0x3f2a01a0 ;  /* 0x3f2a01a000097882 */ /* 0x000fe20000000000 */
[----:B------:R-:W-:Y:S01]  /*05d0*/  IMAD.SHL.U32 R15, R17, 0x10, RZ ;  /* 0x00000010110f7824 */ /* 0x000fe200078e00ff */
[C---:B------:R-:W-:Y:S01]  /*05e0*/  DFMA R6, R2.reuse, R6, -UR6 ;  /* 0x8000000602067e2b */ /* 0x040fe20008000006 */
[----:B------:R-:W-:Y:S01]  /*05f0*/  UMOV UR6, 0x19ddbce9 ;  /* 0x19ddbce900067882 */ /* 0x000fe20000000000 */
[----:B------:R-:W-:Y:S01]  /*0600*/  UMOV UR7, 0x3efa01a0 ;  /* 0x3efa01a000077882 */ /* 0x000fe20000000000 */
[C---:B------:R-:W-:Y:S01]  /*0610*/  IMAD R17, R14.reuse, -0x2010, RZ ;  /* 0xffffdff00e117824 */ /* 0x040fe200078e02ff */
[C---:B------:R-:W-:Y:S01]  /*0620*/  DFMA R8, R2.reuse, R8, -UR8 ;  /* 0x8000000802087e2b */ /* 0x040fe20008000008 */
[----:B------:R-:W-:Y:S01]  /*0630*/  UMOV UR8, 0x11110818 ;  /* 0x1111081800087882 */ /* 0x000fe20000000000 */
[----:B------:R-:W-:Y:S01]  /*0640*/  UMOV UR9, 0x3f811111 ;  /* 0x3f81111100097882 */ /* 0x000fe20000000000 */
[----:B------:R-:W-:Y:S01]  /*0650*/  IMAD R13, R14, 0x2010, RZ ;  /* 0x000020100e0d7824 */ /* 0x000fe200078e02ff */
[----:B------:R-:W-:Y:S01]  /*0660*/  DFMA R6, R2, R6, UR6 ;  /* 0x0000000602067e2b */ /* 0x000fe20008000006 */
[----:B------:R-:W-:Y:S01]  /*0670*/  UMOV UR6, 0x16c15d47 ;  /* 0x16c15d4700067882 */ /* 0x000fe20000000000 */
[----:B------:R-:W-:-:S02]  /*0680*/  UMOV UR7, 0x3f56c16c ;  /* 0x3f56c16c00077882 */ /* 0x000fc40000000000 */
[C---:B------:R-:W-:Y:S01]  /*0690*/  DFMA R8, R2.reuse, R8, UR8 ;  /* 0x0000000802087e2b */ /* 0x040fe20008000008 */
[----:B------:R-:W-:Y:S01]  /*06a0*/  UMOV UR8, 0x55555554 ;  /* 0x5555555400087882 */ /* 0x000fe20000000000 */
[----:B------:R-:W-:Y:S02]  /*06b0*/  UMOV UR9, 0x3fc55555 ;  /* 0x3fc5555500097882 */ /* 0x000fe40000000000 */
[C---:B------:R-:W-:Y:S01]  /*06c0*/  DFMA R6, R2.reuse, R6, -UR6 ;  /* 0x8000000602067e2b */ /* 0x040fe20008000006 */
[----:B------:R-:W-:Y:S01]  /*06d0*/  UMOV UR6, 0x55555551 ;  /* 0x5555555100067882 */ /* 0x000fe20000000000 */
[----:B------:R-:W-:Y:S02]  /*06e0*/  UMOV UR7, 0x3fa55555 ;  /* 0x3fa5555500077882 */ /* 0x000fe40000000000 */
[----:B------:R-:W-:-:S04]  /*06f0*/  DFMA R8, R2, R8, -UR8 ;  /* 0x8000000802087e2b */ /* 0x000fc80008000008 */
[----:B------:R-:W-:-:S04]  /*0700*/  DFMA R6, R2, R6, UR6 ;  /* 0x0000000602067e2b */ /* 0x000fc80008000006 */
[----:B------:R-:W-:-:S04]  /*0710*/  DFMA R18, R2, R8, RZ ;  /* 0x000000080212722b */ /* 0x000fc800000000ff */
[----:B------:R-:W-:Y:S02]  /*0720*/  DFMA R8, R2, R6, -0.5 ;  /* 0xbfe000000208742b */ /* 0x000fe40000000006 */
[----:B------:R-:W0:Y:S02]  /*0730*/  LDC.64 R6, c[0x0][0x380] ;  /* 0x0000e000ff067b82 */ /* 0x000e240000000a00 */
[----:B------:R-:W-:-:S04]  /*0740*/  DFMA R4, R18, R4, R4 ;  /* 0x000000041204722b */ /* 0x000fc80000000004 */
[----:B------:R-:W-:Y:S01]  /*0750*/  DFMA R8, R2, R8, 1 ;  /* 0x3ff000000208742b */ /* 0x000fe20000000008 */
[----:B------:R-:W-:-:S04]  /*0760*/  LOP3.LUT R2, R0, 0x1, RZ, 0xc0, !PT ;  /* 0x0000000100027812 */ /* 0x000fc800078ec0ff */
[----:B------:R-:W-:Y:S02]  /*0770*/  ISETP.NE.U32.AND P1, PT, R2, 0x1, PT ;  /* 0x000000010200780c */ /* 0x000fe40003f25070 */
[----:B------:R-:W-:-:S03]  /*0780*/  LOP3.LUT R11, R5, 0x80000000, RZ, 0x3c, !PT ;  /* 0x80000000050b7812 */ /* 0x000fc600078e3cff */
[----:B------:R-:W-:Y:S02]  /*0790*/  FSEL R3, R9, R5, !P1 ;  /* 0x0000000509037208 */ /* 0x000fe40004800000 */
[----:B------:R-:W-:Y:S01]  /*07a0*/  FSEL R5, R11, R9, !P1 ;  /* 0x000000090b057208 */ /* 0x000fe20004800000 */
[----:B------:R-:W-:Y:S01]  /*07b0*/  IMAD.SHL.U32 R11, R12, 0x10, RZ ;  /* 0x000000100c0b7824 */ /* 0x000fe200078e00ff */
[----:B------:R-:W-:Y:S02]  /*07c0*/  @P0 LOP3.LUT R9, R3, 0x80000000, RZ, 0x3c, !PT ;  /* 0x8000000003090812 */ /* 0x000fe400078e3cff */
[----:B------:R-:W-:Y:S01]  /*07d0*/  FSEL R2, R8, R4, !P1 ;  /* 0x0000000408027208 */ /* 0x000fe20004800000 */
[----:B0-----:R-:W-:Y:S01]  /*07e0*/  IMAD.WIDE.U32 R18, R16, -0x2010, R6 ;  /* 0xffffdff010127825 */ /* 0x001fe200078e0006 */
[----:B------:R-:W-:Y:S02]  /*07f0*/  FSEL R4, R4, R8, !P1 ;  /* 0x0000000804047208 */ /* 0x000fe40004800000 */
[----:B------:R-:W-:Y:S01]  /*0800*/  SHF.R.U32.HI R12, RZ, 0x1c, R12 ;  /* 0x0000001cff0c7819 */ /* 0x000fe2000001160c */
[----:B------:R-:W-:Y:S01]  /*0810*/  IMAD.WIDE.U32 R6, R16, 0x2010, R6 ;  /* 0x0000201010067825 */ /* 0x000fe200078e0006 */
[----:B------:R-:W-:-:S02]  /*0820*/  IADD3 R17, PT, PT, R19, -R16, R17 ;  /* 0x8000001013117210 */ /* 0x000fc40007ffe011 */
[-C--:B------:R-:W-:Y:S01]  /*0830*/  IADD3 R8, P1, PT, R15, R18.reuse, RZ ;  /* 0x000000120f087210 */ /* 0x080fe20007f3e0ff */
[----:B------:R-:W-:Y:S01]  /*0840*/  @P0 IMAD.MOV.U32 R3, RZ, RZ, R9 ;  /* 0x000000ffff030224 */ /* 0x000fe200078e0009 */
[----:B------:R-:W-:Y:S01]  /*0850*/  IADD3 R16, P2, PT, R11, R18, RZ ;  /* 0x000000120b107210 */ /* 0x000fe20007f5e0ff */
[----:B------:R-:W-:Y:S01]  /*0860*/  IMAD.IADD R13, R7, 0x1, R13 ;  /* 0x00000001070d7824 */ /* 0x000fe200078e020d */
[-C--:B------:R-:W-:Y:S01]  /*0870*/  IADD3 R18, P4, PT, R11, R6.reuse, RZ ;  /* 0x000000060b127210 */ /* 0x080fe20007f9e0ff */
[--C-:B------:R-:W-:Y:S01]  /*0880*/  IMAD.X R9, R10, 0x1, R17.reuse, P1 ;  /* 0x000000010a097824 */ /* 0x100fe200008e0611 */
[----:B------:R-:W-:Y:S01]  /*0890*/  @P0 LOP3.LUT R11, R5, 0x80000000, RZ, 0x3c, !PT ;  /* 0x80000000050b0812 */ /* 0x000fe200078e3cff */
[C---:B------:R-:W-:Y:S01]  /*08a0*/  IMAD.X R17, R12.reuse, 0x1, R17, P2 ;  /* 0x000000010c117824 */ /* 0x040fe200010e0611 */
[----:B------:R-:W-:Y:S01]  /*08b0*/  IADD3 R14, P3, PT, R15, R6, RZ ;  /* 0x000000060f0e7210 */ /* 0x000fe20007f7e0ff */
[----:B------:R-:W-:Y:S01]  /*08c0*/  DADD R6, -RZ, -R2 ;  /* 0x00000000ff067229 */ /* 0x000fe20000000902 */
[----:B------:R-:W-:-:S02]  /*08d0*/  IMAD.X R19, R12, 0x1, R13, P4 ;  /* 0x000000010c137824 */ /* 0x000fc400020e060d */
[----:B------:R-:W-:Y:S02]  /*08e0*/  @P0 IMAD.MOV.U32 R5, RZ, RZ, R11 ;  /* 0x000000ffff050224 */ /* 0x000fe400078e000b */
[----:B------:R-:W-:-:S03]  /*08f0*/  IMAD.X R15, R13, 0x1, R10, P3 ;  /* 0x000000010d0f7824 */ /* 0x000fc600018e060a */
[----:B------:R-:W-:Y:S04]  /*0900*/  STG.E.128 desc[UR4][R8.64+0x202000], R4 ;  /* 0x2020000408007986 */ /* 0x000fe8000c101d04 */
[----:B------:R-:W-:Y:S04]  /*0910*/  STG.E.128 desc[UR4][R16.64+0x202000], R4 ;  /* 0x2020000410007986 */ /* 0x000fe8000c101d04 */
[----:B------:R-:W-:Y:S04]  /*0920*/  STG.E.128 desc[UR4][R14.64+0x202000], R4 ;  /* 0x202000040e007986 */ /* 0x000fe8000c101d04 */
[----:B------:R-:W-:Y:S01]  /*0930*/  STG.E.128 desc[UR4][R18.64+0x202000], R4 ;  /* 0x2020000412007986 */ /* 0x000fe2000c101d04 */
[----:B------:R-:W-:Y:S05]  /*0940*/  EXIT ;  /* 0x000000000000794d */ /* 0x000fea0003800000 */
        .weak           $__internal_0_$__cuda_sm20_dsqrt_rn_f64_mediumpath_v1
        .type           $__internal_0_$__cuda_sm20_dsqrt_rn_f64_mediumpath_v1,@function
        .size           $__internal_0_$__cuda_sm20_dsqrt_rn_f64_mediumpath_v1,($wkernff$__internal_trig_reduction_slowpathd - $__internal_0_$__cuda_sm20_dsqrt_rn_f64_mediumpath_v1)
$__internal_0_$__cuda_sm20_dsqrt_rn_f64_mediumpath_v1:
[----:B------:R-:W-:Y:S01]  /*0950*/  ISETP.GE.U32.AND P0, PT, R2, -0x3400000, PT ;  /* 0xfcc000000200780c */ /* 0x000fe20003f06070 */
[----:B------:R-:W-:Y:S01]  /*0960*/  BSSY.RECONVERGENT B1, `(.L_x_8) ;  /* 0x0000024000017945 */ /* 0x000fe20003800200 */
[----:B------:R-:W-:-:S11]  /*0970*/  IMAD.MOV.U32 R19, RZ, RZ, R23 ;  /* 0x000000ffff137224 */ /* 0x000fd600078e0017 */
[----:B------:R-:W-:Y:S05]  /*0980*/  @!P0 BRA `(.L_x_9) ;  /* 0x0000000000208947 */ /* 0x000fea0003800000 */
[----:B------:R-:W-:-:S10]  /*0990*/  DFMA.RM R6, R8, R18, R6 ;  /* 0x000000120806722b */ /* 0x000fd40000004006 */
[----:B------:R-:W-:-:S05]  /*09a0*/  IADD3 R2, P0, PT, R6, 0x1, RZ ;  /* 0x0000000106027810 */ /* 0x000fca0007f1e0ff */
[----:B------:R-:W-:-:S06]  /*09b0*/  IMAD.X R3, RZ, RZ, R7, P0 ;  /* 0x000000ffff037224 */ /* 0x000fcc00000e0607 */
[----:B------:R-:W-:-:S08]  /*09c0*/  DFMA.RP R4, -R6, R2, R4 ;  /* 0x000000020604722b */ /* 0x000fd00000008104 */
[----:B------:R-:W-:-:S06]  /*09d0*/  DSETP.GT.AND P0, PT, R4, RZ, PT ;  /* 0x000000ff0400722a */ /* 0x000fcc0003f04000 */
[----:B------:R-:W-:Y:S02]  /*09e0*/  FSEL R2, R2, R6, P0 ;  /* 0x0000000602027208 */ /* 0x000fe40000000000 */
[----:B------:R-:W-:Y:S01]  /*09f0*/  FSEL R3, R3, R7, P0 ;  /* 0x0000000703037208 */ /* 0x000fe20000000000 */
[----:B------:R-:W-:Y:S06]  /*0a00*/  BRA `(.L_x_10) ;  /* 0x0000000000647947 */ /* 0x000fec0003800000 */
.L_x_9:
[----:B------:R-:W-:-:S14]  /*0a10*/  DSETP.NE.AND P0, PT, R4, RZ, PT ;  /* 0x000000ff0400722a */ /* 0x000fdc0003f05000 */
[----:B------:R-:W-:Y:S05]  /*0a20*/  @!P0 BRA `(.L_x_11) ;  /* 0x0000000000588947 */ /* 0x000fea0003800000 */
[----:B------:R-:W-:-:S13]  /*0a30*/  ISETP.GE.AND P0, PT, R5, RZ, PT ;  /* 0x000000ff0500720c */ /* 0x000fda0003f06270 */
[----:B------:R-:W-:Y:S02]  /*0a40*/  @!P0 IMAD.MOV.U32 R2, RZ, RZ, 0x0 ;  /* 0x00000000ff028424 */ /* 0x000fe400078e00ff */
[----:B------:R-:W-:Y:S01]  /*0a50*/  @!P0 IMAD.MOV.U32 R3, RZ, RZ, -0x80000 ;  /* 0xfff80000ff038424 */ /* 0x000fe200078e00ff */
[----:B------:R-:W-:Y:S06]  /*0a60*/  @!P0 BRA `(.L_x_10) ;  /* 0x00000000004c8947 */ /* 0x000fec0003800000 */
[----:B------:R-:W-:-:S13]  /*0a70*/  ISETP.GT.AND P0, PT, R5, 0x7fefffff, PT ;  /* 0x7fefffff0500780c */ /* 0x000fda0003f04270 */
[----:B------:R-:W-:Y:S05]  /*0a80*/  @P0 BRA `(.L_x_11) ;  /* 0x0000000000400947 */ /* 0x000fea0003800000 */
[----:B------:R-:W-:Y:S01]  /*0a90*/  DMUL R4, R4, 8.11296384146066816958e+31 ;  /* 0x4690000004047828 */ /* 0x000fe20000000000 */
[----:B------:R-:W-:Y:S02]  /*0aa0*/  IMAD.MOV.U32 R2, RZ, RZ, RZ ;  /* 0x000000ffff027224 */ /* 0x000fe400078e00ff */
[----:B------:R-:W-:Y:S02]  /*0ab0*/  IMAD.MOV.U32 R8, RZ, RZ, 0x0 ;  /* 0x00000000ff087424 */ /* 0x000fe400078e00ff */
[----:B------:R-:W-:Y:S01]  /*0ac0*/  IMAD.MOV.U32 R9, RZ, RZ, 0x3fd80000 ;  /* 0x3fd80000ff097424 */ /* 0x000fe200078e00ff */
[----:B------:R-:W0:Y:S02]  /*0ad0*/  MUFU.RSQ64H R3, R5 ;  /* 0x0000000500037308 */ /* 0x000e240000001c00 */
[----:B0-----:R-:W-:-:S08]  /*0ae0*/  DMUL R6, R2, R2 ;  /* 0x0000000202067228 */ /* 0x001fd00000000000 */
[----:B------:R-:W-:-:S08]  /*0af0*/  DFMA R6, R4, -R6, 1 ;  /* 0x3ff000000406742b */ /* 0x000fd00000000806 */
[----:B------:R-:W-:Y:S02]  /*0b00*/  DFMA R8, R6, R8, 0.5 ;  /* 0x3fe000000608742b */ /* 0x000fe40000000008 */
[----:B------:R-:W-:-:S08]  /*0b10*/  DMUL R6, R2, R6 ;  /* 0x0000000602067228 */ /* 0x000fd00000000000 */
[----:B------:R-:W-:-:S08]  /*0b20*/  DFMA R6, R8, R6, R2 ;  /* 0x000000060806722b */ /* 0x000fd00000000002 */
[----:B------:R-:W-:Y:S02]  /*0b30*/  DMUL R2, R4, R6 ;  /* 0x0000000604027228 */ /* 0x000fe40000000000 */
[----:B------:R-:W-:-:S06]  /*0b40*/  VIADD R7, R7, 0xfff00000 ;  /* 0xfff0000007077836 */ /* 0x000fcc0000000000 */
[----:B------:R-:W-:-:S08]  /*0b50*/  DFMA R8, R2, -R2, R4 ;  /* 0x800000020208722b */ /* 0x000fd00000000004 */
[----:B------:R-:W-:-:S10]  /*0b60*/  DFMA R2, R6, R8, R2 ;  /* 0x000000080602722b */ /* 0x000fd40000000002 */
[----:B------:R-:W-:Y:S01]  /*0b70*/  VIADD R3, R3, 0xfcb00000 ;  /* 0xfcb0000003037836 */ /* 0x000fe20000000000 */
[----:B------:R-:W-:Y:S06]  /*0b80*/  BRA `(.L_x_10) ;  /* 0x0000000000047947 */ /* 0x000fec0003800000 */
.L_x_11:
[----:B------:R-:W-:-:S11]  /*0b90*/  DADD R2, R4, R4 ;  /* 0x0000000004027229 */ /* 0x000fd60000000004 */
.L_x_10:
[----:B------:R-:W-:Y:S05]  /*0ba0*/  BSYNC.RECONVERGENT B1 ;  /* 0x0000000000017941 */ /* 0x000fea0003800200 */
.L_x_8:
[----:B------:R-:W-:Y:S02]  /*0bb0*/  IMAD.MOV.U32 R20, RZ, RZ, R2 ;  /* 0x000000ffff147224 */ /* 0x000fe400078e0002 */
[----:B------:R-:W-:Y:S02]  /*0bc0*/  IMAD.MOV.U32 R21, RZ, RZ, R3 ;  /* 0x000000ffff157224 */ /* 0x000fe400078e0003 */
[----:B------:R-:W-:Y:S02]  /*0bd0*/  IMAD.MOV.U32 R2, RZ, RZ, R0 ;  /* 0x000000ffff027224 */ /* 0x000fe400078e0000 */
[----:B------:R-:W-:-:S04]  /*0be0*/  IMAD.MOV.U32 R3, RZ, RZ, 0x0 ;  /* 0x00000000ff037424 */ /* 0x000fc800078e00ff */
[----:B------:R-:W-:Y:S05]  /*0bf0*/  RET.REL.NODEC R2 `(wkernff) ;  /* 0xfffffff402007950 */ /* 0x000fea0003c3ffff */
        .type           $wkernff$__internal_trig_reduction_slowpathd,@function
        .size           $wkernff$__internal_trig_reduction_slowpathd,(.L_x_22 - $wkernff$__internal_trig_reduction_slowpathd)
$wkernff$__internal_trig_reduction_slowpathd:
[--C-:B------:R-:W-:Y:S01]  /*0c00*/  SHF.R.U32.HI R8, RZ, 0x14, R3.reuse ;  /* 0x00000014ff087819 */ /* 0x100fe20000011603 */
[----:B------:R-:W-:Y:S02]  /*0c10*/  IMAD.MOV.U32 R4, RZ, RZ, R2 ;  /* 0x000000ffff047224 */ /* 0x000fe400078e0002 */
[----:B------:R-:W-:Y:S01]  /*0c20*/  IMAD.MOV.U32 R5, RZ, RZ, R3 ;  /* 0x000000ffff057224 */ /* 0x000fe200078e0003 */
[----:B------:R-:W-:Y:S01]  /*0c30*/  LOP3.LUT R6, R8, 0x7ff, RZ, 0xc0, !PT ;  /* 0x000007ff08067812 */ /* 0x000fe200078ec0ff */
[----:B------:R-:W-:-:S03]  /*0c40*/  IMAD.MOV.U32 R0, RZ, RZ, RZ ;  /* 0x000000ffff007224 */ /* 0x000fc600078e00ff */
[----:B------:R-:W-:-:S13]  /*0c50*/  ISETP.NE.AND P0, PT, R6, 0x7ff, PT ;  /* 0x000007ff0600780c */ /* 0x000fda0003f05270 */
[----:B------:R-:W-:Y:S05]  /*0c60*/  @!P0 BRA `(.L_x_12) ;  /* 0x00000008004c8947 */ /* 0x000fea0003800000 */
[----:B------:R-:W-:Y:S01]  /*0c70*/  VIADD R0, R6, 0xfffffc00 ;  /* 0xfffffc0006007836 */ /* 0x000fe20000000000 */
[----:B------:R-:W-:Y:S01]  /*0c80*/  BSSY.RECONVERGENT B1, `(.L_x_13) ;  /* 0x0000030000017945 */ /* 0x000fe20003800200 */
[----:B------:R-:W-:Y:S01]  /*0c90*/  IMAD.MOV.U32 R13, RZ, RZ, R3 ;  /* 0x000000ffff0d7224 */ /* 0x000fe200078e0003 */
[----:B------:R-:W-:Y:S02]  /*0ca0*/  CS2R R6, SRZ ;  /* 0x0000000000067805 */ /* 0x000fe4000001ff00 */
[----:B------:R-:W-:Y:S02]  /*0cb0*/  SHF.R.U32.HI R15, RZ, 0x6, R0 ;  /* 0x00000006ff0f7819 */ /* 0x000fe40000011600 */
[----:B------:R-:W-:Y:S02]  /*0cc0*/  ISETP.GE.U32.AND P0, PT, R0, 0x80, PT ;  /* 0x000000800000780c */ /* 0x000fe40003f06070 */
[C---:B------:R-:W-:Y:S02]  /*0cd0*/  IADD3 R0, PT, PT, -R15.reuse, 0x13, RZ ;  /* 0x000000130f007810 */ /* 0x040fe40007ffe1ff */
[----:B------:R-:W-:-:S02]  /*0ce0*/  IADD3 R9, PT, PT, -R15, 0xf, RZ ;  /* 0x0000000f0f097810 */ /* 0x000fc40007ffe1ff */
[----:B------:R-:W-:-:S04]  /*0cf0*/  SEL R0, R0, 0x12, P0 ;  /* 0x0000001200007807 */ /* 0x000fc80000000000 */
[----:B------:R-:W-:-:S13]  /*0d00*/  ISETP.GE.AND P0, PT, R9, R0, PT ;  /* 0x000000000900720c */ /* 0x000fda0003f06270 */
[----:B------:R-:W-:Y:S05]  /*0d10*/  @P0 BRA `(.L_x_14) ;  /* 0x0000000000980947 */ /* 0x000fea0003800000 */
[----:B------:R-:W0:Y:S01]  /*0d20*/  LDC.64 R2, c[0x0][0x358] ;  /* 0x0000d600ff027b82 */ /* 0x000e220000000a00 */
[C---:B------:R-:W-:Y:S01]  /*0d30*/  SHF.L.U64.HI R21, R4.reuse, 0xb, R5 ;  /* 0x0000000b04157819 */ /* 0x040fe20000010205 */
[----:B------:R-:W-:Y:S01]  /*0d40*/  BSSY.RECONVERGENT B2, `(.L_x_15) ;  /* 0x0000022000027945 */ /* 0x000fe20003800200 */
[----:B------:R-:W-:Y:S01]  /*0d50*/  IMAD.SHL.U32 R11, R4, 0x800, RZ ;  /* 0x00000800040b7824 */ /* 0x000fe200078e00ff */
[----:B------:R-:W-:Y:S01]  /*0d60*/  IADD3 R19, PT, PT, RZ, -R15, -R0 ;  /* 0x8000000fff137210 */ /* 0x000fe20007ffe800 */
[----:B------:R-:W-:Y:S01]  /*0d70*/  IMAD.MOV.U32 R20, RZ, RZ, RZ ;  /* 0x000000ffff147224 */ /* 0x000fe200078e00ff */
[----:B------:R-:W-:Y:S02]  /*0d80*/  CS2R R6, SRZ ;  /* 0x0000000000067805 */ /* 0x000fe4000001ff00 */
[----:B------:R-:W-:-:S07]  /*0d90*/  LOP3.LUT R21, R21, 0x80000000, RZ, 0xfc, !PT ;  /* 0x8000000015157812 */ /* 0x000fce00078efcff */
.L_x_16:
[----:B------:R-:W1:Y:S01]  /*0da0*/  LDC.64 R4, c[0x4][RZ] ;  /* 0x01000000ff047b82 */ /* 0x000e620000000a00 */
[----:B0-----:R-:W-:Y:S02]  /*0db0*/  R2UR UR6, R2 ;  /* 0x00000000020672ca */ /* 0x001fe400000e0000 */
[----:B------:R-:W-:Y:S01]  /*0dc0*/  R2UR UR7, R3 ;  /* 0x00000000030772ca */ /* 0x000fe200000e0000 */
[----:B-1----:R-:W-:-:S12]  /*0dd0*/  IMAD.WIDE R4, R9, 0x8, R4 ;  /* 0x0000000809047825 */ /* 0x002fd800078e0204 */
[----:B------:R-:W2:Y:S01]  /*0de0*/  LDG.E.64.CONSTANT R4, desc[UR6][R4.64] ;  /* 0x0000000604047981 */ /* 0x000ea2000c1e9b00 */
[----:B------:R-:W-:Y:S02]  /*0df0*/  VIADD R19, R19, 0x1 ;  /* 0x0000000113137836 */ /* 0x000fe40000000000 */
[----:B------:R-:W-:Y:S02]  /*0e00*/  VIADD R9, R9, 0x1 ;  /* 0x0000000109097836 */ /* 0x000fe40000000000 */
[----:B--2---:R-:W-:-:S04]  /*0e10*/  IMAD.WIDE.U32 R6, P2, R4, R11, R6 ;  /* 0x0000000b04067225 */ /* 0x004fc80007840006 */
[----:B------:R-:W-:Y:S02]  /*0e20*/  IMAD R23, R4, R21, RZ ;  /* 0x0000001504177224 */ /* 0x000fe400078e02ff */
[CC--:B------:R-:W-:Y:S02]  /*0e30*/  IMAD R22, R5.reuse, R11.reuse, RZ ;  /* 0x0000000b05167224 */ /* 0x0c0fe400078e02ff */
[----:B------:R-:W-:Y:S01]  /*0e40*/  IMAD.HI.U32 R25, R5, R11, RZ ;  /* 0x0000000b05197227 */ /* 0x000fe200078e00ff */
[----:B------:R-:W-:-:S03]  /*0e50*/  IADD3 R7, P0, PT, R23, R7, RZ ;  /* 0x0000000717077210 */ /* 0x000fc60007f1e0ff */
[----:B------:R-:W-:Y:S01]  /*0e60*/  IMAD R23, R20, 0x8, R1 ;  /* 0x0000000814177824 */ /* 0x000fe200078e0201 */
[----:B------:R-:W-:Y:S01]  /*0e70*/  IADD3 R7, P1, PT, R22, R7, RZ ;  /* 0x0000000716077210 */ /* 0x000fe20007f3e0ff */
[----:B------:R-:W-:-:S04]  /*0e80*/  IMAD.HI.U32 R22, R4, R21, RZ ;  /* 0x0000001504167227 */ /* 0x000fc800078e00ff */
[----:B------:R-:W-:Y:S01]  /*0e90*/  IMAD.X R4, RZ, RZ, R22, P2 ;  /* 0x000000ffff047224 */ /* 0x000fe200010e0616 */
[----:B------:R0:W-:Y:S01]  /*0ea0*/  STL.64 [R23], R6 ;  /* 0x0000000617007387 */ /* 0x0001e20000100a00 */
[----:B------:R-:W-:-:S03]  /*0eb0*/  IMAD.HI.U32 R22, R5, R21, RZ ;  /* 0x0000001505167227 */ /* 0x000fc600078e00ff */
[----:B------:R-:W-:Y:S01]  /*0ec0*/  IADD3.X R4, P0, PT, R25, R4, RZ, P0, !PT ;  /* 0x0000000419047210 */ /* 0x000fe2000071e4ff */
[----:B------:R-:W-:Y:S02]  /*0ed0*/  IMAD R5, R5, R21, RZ ;  /* 0x0000001505057224 */ /* 0x000fe400078e02ff */
[----:B------:R-:W-:-:S03]  /*0ee0*/  VIADD R20, R20, 0x1 ;  /* 0x0000000114147836 */ /* 0x000fc60000000000 */
[----:B------:R-:W-:Y:S01]  /*0ef0*/  IADD3.X R5, P1, PT, R5, R4, RZ, P1, !PT ;  /* 0x0000000405057210 */ /* 0x000fe20000f3e4ff */
[----:B------:R-:W-:Y:S01]  /*0f00*/  IMAD.X R4, RZ, RZ, R22, P0 ;  /* 0x000000ffff047224 */ /* 0x000fe200000e0616 */
[----:B------:R-:W-:-:S03]  /*0f10*/  ISETP.NE.AND P0, PT, R19, -0xf, PT ;  /* 0xfffffff11300780c */ /* 0x000fc60003f05270 */
[----:B------:R-:W-:Y:S02]  /*0f20*/  IMAD.X R4, RZ, RZ, R4, P1 ;  /* 0x000000ffff047224 */ /* 0x000fe400008e0604 */
[----:B0-----:R-:W-:Y:S02]  /*0f30*/  IMAD.MOV.U32 R6, RZ, RZ, R5 ;  /* 0x000000ffff067224 */ /* 0x001fe400078e0005 */
[----:B------:R-:W-:-:S06]  /*0f40*/  IMAD.MOV.U32 R7, RZ, RZ, R4 ;  /* 0x000000ffff077224 */ /* 0x000fcc00078e0004 */
[----:B------:R-:W-:Y:S05]  /*0f50*/  @P0 BRA `(.L_x_16) ;  /* 0xfffffffc00900947 */ /* 0x000fea000383ffff */
[----:B------:R-:W-:Y:S05]  /*0f60*/  BSYNC.RECONVERGENT B2 ;  /* 0x0000000000027941 */ /* 0x000fea0003800200 */
.L_x_15:
[----:B------:R-:W-:-:S07]  /*0f70*/  IMAD.MOV.U32 R9, RZ, RZ, R0 ;  /* 0x000000ffff097224 */ /* 0x000fce00078e0000 */
.L_x_14:
[----:B------:R-:W-:Y:S05]  /*0f80*/  BSYNC.RECONVERGENT B1 ;  /* 0x0000000000017941 */ /* 0x000fea0003800200 */
.L_x_13:
[----:B------:R-:W-:Y:S01]  /*0f90*/  LOP3.LUT P0, R23, R8, 0x3f, RZ, 0xc0, !PT ;  /* 0x0000003f08177812 */ /* 0x000fe2000780c0ff */
[----:B------:R-:W-:-:S04]  /*0fa0*/  IMAD.IADD R0, R15, 0x1, R9 ;  /* 0x000000010f007824 */ /* 0x000fc800078e0209 */
[----:B------:R-:W-:-:S05]  /*0fb0*/  IMAD.U32 R25, R0, 0x8, R1 ;  /* 0x0000000800197824 */ /* 0x000fca00078e0001 */
[----:B------:R0:W-:Y:S04]  /*0fc0*/  STL.64 [R25+-0x78], R6 ;  /* 0xffff880619007387 */ /* 0x0001e80000100a00 */
[----:B------:R-:W2:Y:S04]  /*0fd0*/  @P0 LDL.64 R20, [R1+0x8] ;  /* 0x0000080001140983 */ /* 0x000ea80000100a00 */
[----:B------:R-:W3:Y:S04]  /*0fe0*/  LDL.64 R4, [R1+0x10] ;  /* 0x0000100001047983 */ /* 0x000ee80000100a00 */
[----:B------:R-:W4:Y:S01]  /*0ff0*/  LDL.64 R2, [R1+0x18] ;  /* 0x0000180001027983 */ /* 0x000f220000100a00 */
[----:B------:R-:W-:Y:S01]  /*1000*/  @P0 LOP3.LUT R0, R23, 0x3f, RZ, 0x3c, !PT ;  /* 0x0000003f17000812 */ /* 0x000fe200078e3cff */
[----:B------:R-:W-:Y:S01]  /*1010*/  BSSY.RECONVERGENT B1, `(.L_x_17) ;  /* 0x0000034000017945 */ /* 0x000fe20003800200 */
[----:B--2---:R-:W-:-:S02]  /*1020*/  @P0 SHF.R.U64 R9, R20, 0x1, R21 ;  /* 0x0000000114090819 */ /* 0x004fc40000001215 */
[----:B------:R-:W-:Y:S02]  /*1030*/  @P0 SHF.R.U32.HI R11, RZ, 0x1, R21 ;  /* 0x00000001ff0b0819 */ /* 0x000fe40000011615 */
[CC--:B---3--:R-:W-:Y:S02]  /*1040*/  @P0 SHF.L.U32 R15, R4.reuse, R23.reuse, RZ ;  /* 0x00000017040f0219 */ /* 0x0c8fe400000006ff */
[----:B0-----:R-:W-:Y:S02]  /*1050*/  @P0 SHF.R.U64 R6, R9, R0, R11 ;  /* 0x0000000009060219 */ /* 0x001fe4000000120b */
[--C-:B------:R-:W-:Y:S02]  /*1060*/  @P0 SHF.R.U32.HI R21, RZ, 0x1, R5.reuse ;  /* 0x00000001ff150819 */ /* 0x100fe40000011605 */
[C-C-:B------:R-:W-:Y:S02]  /*1070*/  @P0 SHF.R.U64 R19, R4.reuse, 0x1, R5.reuse ;  /* 0x0000000104130819 */ /* 0x140fe40000001205 */
[----:B------:R-:W-:-:S02]  /*1080*/  @P0 SHF.L.U64.HI R8, R4, R23, R5 ;  /* 0x0000001704080219 */ /* 0x000fc40000010205 */
[----:B------:R-:W-:Y:S02]  /*1090*/  @P0 SHF.R.U32.HI R7, RZ, R0, R11 ;  /* 0x00000000ff070219 */ /* 0x000fe4000001160b */
[----:B------:R-:W-:Y:S02]  /*10a0*/  @P0 LOP3.LUT R4, R15, R6, RZ, 0xfc, !PT ;  /* 0x000000060f040212 */ /* 0x000fe400078efcff */
[----:B----4-:R-:W-:Y:S02]  /*10b0*/  @P0 SHF.L.U32 R9, R2, R23, RZ ;  /* 0x0000001702090219 */ /* 0x010fe400000006ff */
[----:B------:R-:W-:Y:S02]  /*10c0*/  @P0 SHF.R.U64 R20, R19, R0, R21 ;  /* 0x0000000013140219 */ /* 0x000fe40000001215 */
[----:B------:R-:W-:Y:S01]  /*10d0*/  @P0 LOP3.LUT R5, R8, R7, RZ, 0xfc, !PT ;  /* 0x0000000708050212 */ /* 0x000fe200078efcff */
[----:B------:R-:W-:Y:S01]  /*10e0*/  IMAD.SHL.U32 R7, R4, 0x4, RZ ;  /* 0x0000000404077824 */ /* 0x000fe200078e00ff */
[----:B------:R-:W-:-:S02]  /*10f0*/  @P0 SHF.L.U64.HI R23, R2, R23, R3 ;  /* 0x0000001702170219 */ /* 0x000fc40000010203 */
[----:B------:R-:W-:Y:S02]  /*1100*/  @P0 SHF.R.U32.HI R0, RZ, R0, R21 ;  /* 0x00000000ff000219 */ /* 0x000fe40000011615 */
[----:B------:R-:W-:Y:S02]  /*1110*/  @P0 LOP3.LUT R2, R9, R20, RZ, 0xfc, !PT ;  /* 0x0000001409020212 */ /* 0x000fe400078efcff */
[----:B------:R-:W-:Y:S02]  /*1120*/  SHF.L.U64.HI R11, R4, 0x2, R5 ;  /* 0x00000002040b7819 */ /* 0x000fe40000010205 */
[----:B------:R-:W-:Y:S02]  /*1130*/  @P0 LOP3.LUT R3, R23, R0, RZ, 0xfc, !PT ;  /* 0x0000000017030212 */ /* 0x000fe400078efcff */
[----:B------:R-:W-:Y:S02]  /*1140*/  SHF.L.W.U32.HI R5, R5, 0x2, R2 ;  /* 0x0000000205057819 */ /* 0x000fe40000010e02 */
[----:B------:R-:W-:-:S02]  /*1150*/  IADD3 RZ, P0, PT, RZ, -R7, RZ ;  /* 0x80000007ffff7210 */ /* 0x000fc40007f1e0ff */
[----:B------:R-:W-:Y:S02]  /*1160*/  LOP3.LUT R0, RZ, R11, RZ, 0x33, !PT ;  /* 0x0000000bff007212 */ /* 0x000fe400078e33ff */
[----:B------:R-:W-:Y:S02]  /*1170*/  SHF.L.W.U32.HI R2, R2, 0x2, R3 ;  /* 0x0000000202027819 */ /* 0x000fe40000010e03 */
[----:B------:R-:W-:Y:S02]  /*1180*/  LOP3.LUT R6, RZ, R5, RZ, 0x33, !PT ;  /* 0x00000005ff067212 */ /* 0x000fe400078e33ff */
[----:B------:R-:W-:Y:S02]  /*1190*/  IADD3.X R4, P0, PT, RZ, R0, RZ, P0, !PT ;  /* 0x00000000ff047210 */ /* 0x000fe4000071e4ff */
[----:B------:R-:W-:Y:S02]  /*11a0*/  LOP3.LUT R8, RZ, R2, RZ, 0x33, !PT ;  /* 0x00000002ff087212 */ /* 0x000fe400078e33ff */
[----:B------:R-:W-:-:S02]  /*11b0*/  IADD3.X R0, P1, PT, RZ, R6, RZ, P0, !PT ;  /* 0x00000006ff007210 */ /* 0x000fc4000073e4ff */
[----:B------:R-:W-:-:S03]  /*11c0*/  ISETP.GT.U32.AND P2, PT, R5, -0x1, PT ;  /* 0xffffffff0500780c */ /* 0x000fc60003f44070 */
[----:B------:R-:W-:Y:S01]  /*11d0*/  IMAD.X R9, RZ, RZ, R8, P1 ;  /* 0x000000ffff097224 */ /* 0x000fe200008e0608 */
[----:B------:R-:W-:-:S04]  /*11e0*/  ISETP.GT.AND.EX P0, PT, R2, -0x1, PT, P2 ;  /* 0xffffffff0200780c */ /* 0x000fc80003f04320 */
[----:B------:R-:W-:Y:S02]  /*11f0*/  SEL R6, R2, R9, P0 ;  /* 0x0000000902067207 */ /* 0x000fe40000000000 */
[----:B------:R-:W-:Y:S02]  /*1200*/  SEL R15, R5, R0, P0 ;  /* 0x00000000050f7207 */ /* 0x000fe40000000000 */
[----:B------:R-:W-:Y:S02]  /*1210*/  ISETP.NE.U32.AND P1, PT, R6, RZ, PT ;  /* 0x000000ff0600720c */ /* 0x000fe40003f25070 */
[----:B------:R-:W-:Y:S02]  /*1220*/  SEL R4, R11, R4, P0 ;  /* 0x000000040b047207 */ /* 0x000fe40000000000 */
[----:B------:R-:W-:Y:S01]  /*1230*/  SEL R5, R15, R6, !P1 ;  /* 0x000000060f057207 */ /* 0x000fe20004800000 */
[----:B------:R-:W-:-:S05]  /*1240*/  @!P0 IMAD.MOV R7, RZ, RZ, -R7 ;  /* 0x000000ffff078224 */ /* 0x000fca00078e0a07 */
[----:B------:R-:W0:Y:S02]  /*1250*/  FLO.U32 R5, R5 ;  /* 0x0000000500057300 */ /* 0x000e2400000e0000 */
[C---:B0-----:R-:W-:Y:S02]  /*1260*/  IADD3 R8, PT, PT, -R5.reuse, 0x1f, RZ ;  /* 0x0000001f05087810 */ /* 0x041fe40007ffe1ff */
[----:B------:R-:W-:-:S03]  /*1270*/  IADD3 R0, PT, PT, -R5, 0x3f, RZ ;  /* 0x0000003f05007810 */ /* 0x000fc60007ffe1ff */
[----:B------:R-:W-:-:S05]  /*1280*/  @P1 IMAD.MOV R0, RZ, RZ, R8 ;  /* 0x000000ffff001224 */ /* 0x000fca00078e0208 */
[----:B------:R-:W-:-:S13]  /*1290*/  ISETP.NE.AND P1, PT, R0, RZ, PT ;  /* 0x000000ff0000720c */ /* 0x000fda0003f25270 */
[----:B------:R-:W-:Y:S05]  /*12a0*/  @!P1 BRA `(.L_x_18) ;  /* 0x0000000000289947 */ /* 0x000fea0003800000 */
[C---:B------:R-:W-:Y:S02]  /*12b0*/  LOP3.LUT R5, R0.reuse, 0x3f, RZ, 0xc0, !PT ;  /* 0x0000003f00057812 */ /* 0x040fe400078ec0ff */
[--C-:B------:R-:W-:Y:S02]  /*12c0*/  SHF.R.U64 R7, R7, 0x1, R4.reuse ;  /* 0x0000000107077819 */ /* 0x100fe40000001204 */
[----:B------:R-:W-:Y:S02]  /*12d0*/  SHF.R.U32.HI R9, RZ, 0x1, R4 ;  /* 0x00000001ff097819 */ /* 0x000fe40000011604 */
[----:B------:R-:W-:Y:S02]  /*12e0*/  LOP3.LUT R4, R0, 0x3f, RZ, 0xc, !PT ;  /* 0x0000003f00047812 */ /* 0x000fe400078e0cff */
[CC--:B------:R-:W-:Y:S02]  /*12f0*/  SHF.L.U64.HI R11, R15.reuse, R5.reuse, R6 ;  /* 0x000000050f0b7219 */ /* 0x0c0fe40000010206 */
[----:B------:R-:W-:-:S02]  /*1300*/  SHF.L.U32 R6, R15, R5, RZ ;  /* 0x000000050f067219 */ /* 0x000fc400000006ff */
[-CC-:B------:R-:W-:Y:S02]  /*1310*/  SHF.R.U64 R5, R7, R4.reuse, R9.reuse ;  /* 0x0000000407057219 */ /* 0x180fe40000001209 */
[----:B------:R-:W-:Y:S02]  /*1320*/  SHF.R.U32.HI R4, RZ, R4, R9 ;  /* 0x00000004ff047219 */ /* 0x000fe40000011609 */
[----:B------:R-:W-:Y:S02]  /*1330*/  LOP3.LUT R15, R6, R5, RZ, 0xfc, !PT ;  /* 0x00000005060f7212 */ /* 0x000fe400078efcff */
[----:B------:R-:W-:-:S07]  /*1340*/  LOP3.LUT R6, R11, R4, RZ, 0xfc, !PT ;  /* 0x000000040b067212 */ /* 0x000fce00078efcff */
.L_x_18:
[----:B------:R-:W-:Y:S05]  /*1350*/  BSYNC.RECONVERGENT B1 ;  /* 0x0000000000017941 */ /* 0x000fea0003800200 */
.L_x_17:
[----:B------:R-:W-:-:S04]  /*1360*/  IMAD.WIDE.U32 R8, R15, 0x2168c235, RZ ;  /* 0x2168c2350f087825 */ /* 0x000fc800078e00ff */
[----:B------:R-:W-:Y:S01]  /*1370*/  IMAD.MOV.U32 R4, RZ, RZ, R9 ;  /* 0x000000ffff047224 */ /* 0x000fe200078e0009 */
[----:B------:R-:W-:Y:S01]  /*1380*/  IADD3 RZ, P1, PT, R8, R8, RZ ;  /* 0x0000000808ff7210 */ /* 0x000fe20007f3e0ff */
[----:B------:R-:W-:Y:S02]  /*1390*/  IMAD.MOV.U32 R5, RZ, RZ, RZ ;  /* 0x000000ffff057224 */ /* 0x000fe400078e00ff */
[----:B------:R-:W-:-:S04]  /*13a0*/  IMAD.HI.U32 R7, R6, -0x36f0255e, RZ ;  /* 0xc90fdaa206077827 */ /* 0x000fc800078e00ff */
[----:B------:R-:W-:-:S04]  /*13b0*/  IMAD.WIDE.U32 R4, R15, -0x36f0255e, R4 ;  /* 0xc90fdaa20f047825 */ /* 0x000fc800078e0004 */
[C---:B------:R-:W-:Y:S02]  /*13c0*/  IMAD R9, R6.reuse, -0x36f0255e, RZ ;  /* 0xc90fdaa206097824 */ /* 0x040fe400078e02ff */
[----:B------:R-:W-:-:S04]  /*13d0*/  IMAD.WIDE.U32 R4, P2, R6, 0x2168c235, R4 ;  /* 0x2168c23506047825 */ /* 0x000fc80007840004 */
[----:B------:R-:W-:Y:S01]  /*13e0*/  IMAD.X R6, RZ, RZ, R7, P2 ;  /* 0x000000ffff067224 */ /* 0x000fe200010e0607 */
[----:B------:R-:W-:Y:S02]  /*13f0*/  IADD3 R5, P2, PT, R9, R5, RZ ;  /* 0x0000000509057210 */ /* 0x000fe40007f5e0ff */
[----:B------:R-:W-:Y:S02]  /*1400*/  IADD3.X RZ, P1, PT, R4, R4, RZ, P1, !PT ;  /* 0x0000000404ff7210 */ /* 0x000fe40000f3e4ff */
[C---:B------:R-:W-:Y:S01]  /*1410*/  ISETP.GT.U32.AND P3, PT, R5.reuse, RZ, PT ;  /* 0x000000ff0500720c */ /* 0x040fe20003f64070 */
[----:B------:R-:W-:Y:S01]  /*1420*/  IMAD.X R6, RZ, RZ, R6, P2 ;  /* 0x000000ffff067224 */ /* 0x000fe200010e0606 */
[----:B------:R-:W-:-:S04]  /*1430*/  IADD3.X R4, P2, PT, R5, R5, RZ, P1, !PT ;  /* 0x0000000505047210 */ /* 0x000fc80000f5e4ff */
[C---:B------:R-:W-:Y:S01]  /*1440*/  ISETP.GT.AND.EX P1, PT, R6.reuse, RZ, PT, P3 ;  /* 0x000000ff0600720c */ /* 0x040fe20003f24330 */
[----:B------:R-:W-:-:S03]  /*1450*/  IMAD.X R7, R6, 0x1, R6, P2 ;  /* 0x0000000106077824 */ /* 0x000fc600010e0606 */
[----:B------:R-:W-:Y:S02]  /*1460*/  SEL R4, R4, R5, P1 ;  /* 0x0000000504047207 */ /* 0x000fe40000800000 */
[----:B------:R-:W-:Y:S02]  /*1470*/  SEL R5, R7, R6, P1 ;  /* 0x0000000607057207 */ /* 0x000fe40000800000 */
[----:B------:R-:W-:Y:S02]  /*1480*/  IADD3 R4, P2, PT, R4, 0x1, RZ ;  /* 0x0000000104047810 */ /* 0x000fe40007f5e0ff */
[----:B------:R-:W-:Y:S02]  /*1490*/  SEL R7, RZ, 0xffffffff, !P1 ;  /* 0xffffffffff077807 */ /* 0x000fe40004800000 */
[----:B------:R-:W-:Y:S01]  /*14a0*/  LOP3.LUT P1, R13, R13, 0x80000000, RZ, 0xc0, !PT ;  /* 0x800000000d0d7812 */ /* 0x000fe2000782c0ff */
[----:B------:R-:W-:Y:S02]  /*14b0*/  IMAD.X R5, RZ, RZ, R5, P2 ;  /* 0x000000ffff057224 */ /* 0x000fe400010e0605 */
[----:B------:R-:W-:Y:S01]  /*14c0*/  IMAD.IADD R0, R7, 0x1, -R0 ;  /* 0x0000000107007824 */ /* 0x000fe200078e0a00 */
[----:B------:R-:W-:-:S02]  /*14d0*/  SHF.R.U32.HI R7, RZ, 0x1e, R3 ;  /* 0x0000001eff077819 */ /* 0x000fc40000011603 */
[----:B------:R-:W-:Y:S01]  /*14e0*/  SHF.R.U64 R4, R4, 0xa, R5 ;  /* 0x0000000a04047819 */ /* 0x000fe20000001205 */
[----:B------:R-:W-:Y:S01]  /*14f0*/  IMAD.SHL.U32 R3, R0, 0x100000, RZ ;  /* 0x0010000000037824 */ /* 0x000fe200078e00ff */
[----:B------:R-:W-:Y:S02]  /*1500*/  LEA.HI R0, R2, R7, RZ, 0x1 ;  /* 0x0000000702007211 */ /* 0x000fe400078f08ff */
[----:B------:R-:W-:Y:S02]  /*1510*/  IADD3 R4, P2, PT, R4, 0x1, RZ ;  /* 0x0000000104047810 */ /* 0x000fe40007f5e0ff */
[----:B------:R-:W-:Y:S01]  /*1520*/  @!P0 LOP3.LUT R13, R13, 0x80000000, RZ, 0x3c, !PT ;  /* 0x800000000d0d8812 */ /* 0x000fe200078e3cff */
[----:B------:R-:W-:Y:S01]  /*1530*/  @P1 IMAD.MOV R0, RZ, RZ, -R0 ;  /* 0x000000ffff001224 */ /* 0x000fe200078e0a00 */
[----:B------:R-:W-:-:S04]  /*1540*/  LEA.HI.X R5, R5, RZ, RZ, 0x16, P2 ;  /* 0x000000ff05057211 */ /* 0x000fc800010fb4ff */
[--C-:B------:R-:W-:Y:S02]  /*1550*/  SHF.R.U64 R4, R4, 0x1, R5.reuse ;  /* 0x0000000104047819 */ /* 0x100fe40000001205 */
[----:B------:R-:W-:Y:S02]  /*1560*/  SHF.R.U32.HI R6, RZ, 0x1, R5 ;  /* 0x00000001ff067819 */ /* 0x000fe40000011605 */
[----:B------:R-:W-:-:S04]  /*1570*/  IADD3 R4, P2, P3, RZ, RZ, R4 ;  /* 0x000000ffff047210 */ /* 0x000fc80007b5e004 */
[----:B------:R-:W-:-:S04]  /*1580*/  IADD3.X R2, PT, PT, R3, 0x3fe00000, R6, P2, P3 ;  /* 0x3fe0000003027810 */ /* 0x000fc800017e6406 */
[----:B------:R-:W-:-:S07]  /*1590*/  LOP3.LUT R5, R2, R13, RZ, 0xfc, !PT ;  /* 0x0000000d02057212 */ /* 0x000fce00078efcff */
.L_x_12:
[----:B------:R-:W-:-:S04]  /*15a0*/  IMAD.MOV.U32 R19, RZ, RZ, 0x0 ;  /* 0x00000000ff137424 */ /* 0x000fc800078e00ff */
[----:B------:R-:W-:Y:S05]  /*15b0*/  RET.REL.NODEC R18 `(wkernff) ;  /* 0xffffffe812907950 */ /* 0x000fea0003c3ffff */
.L_x_19:
        /* <DEDUP_REMOVED lines=12> */
.L_x_22:


//--------------------- .text.r2                  --------------------------
	.section	.text.r2,"ax",@progbits
	.align	128
        .global         r2
        .type           r2,@function
        .size           r2,(.L_x_28 - r2)
        .other          r2,@"STO_CUDA_ENTRY STV_DEFAULT"
r2:
.text.r2:
[----:B------:R-:W-:Y:S01]  /*0000*/  LDC R1, c[0x0][0x37c] ;  /* 0x0000df00ff017b82 */ /* 0x000fe20000000800 */
[----:B------:R-:W0:Y:S07]  /*0010*/  S2R R3, SR_TID.Y ;  /* 0x0000000000037919 */ /* 0x000e2e0000002200 */
[----:B------:R-:W1:Y:S01]  /*0020*/  LDC R15, c[0x0][0x360] ;  /* 0x0000d800ff0f7b82 */ /* 0x000e620000000800 */
[----:B------:R-:W-:Y:S02]  /*0030*/  CS2R R18, SRZ ;  /* 0x0000000000127805 */ /* 0x000fe4000001ff00 */
[----:B------:R-:W-:Y:S01]  /*0040*/  CS2R R22, SRZ ;  /* 0x0000000000167805 */ /* 0x000fe2000001ff00 */
[----:B------:R-:W1:Y:S01]  /*0050*/  S2R R0, SR_TID.X ;  /* 0x0000000000007919 */ /* 0x000e620000002100 */
[----:B------:R-:W-:-:S03]  /*0060*/  CS2R R26, SRZ ;  /* 0x00000000001a7805 */ /* 0x000fc6000001ff00 */
[----:B------:R-:W0:Y:S08]  /*0070*/  S2UR UR5, SR_CTAID.Y ;  /* 0x00000000000579c3 */ /* 0x000e300000002600 */
[----:B------:R-:W0:Y:S08]  /*0080*/  LDC R10, c[0x0][0x364] ;  /* 0x0000d900ff0a7b82 */ /* 0x000e300000000800 */
[----:B------:R-:W1:Y:S08]  /*0090*/  S2UR UR4, SR_CTAID.X ;  /* 0x00000000000479c3 */ /* 0x000e700000002500 */
[----:B------:R-:W2:Y:S01]  /*00a0*/  LDC.64 R4, c[0x0][0x388] ;  /* 0x0000e200ff047b82 */ /* 0x000ea20000000a00 */
[----:B0-----:R-:W-:-:S07]  /*00b0*/  IMAD R10, R10, UR5, R3 ;  /* 0x000000050a0a7c24 */ /* 0x001fce000f8e0203 */
[----:B------:R-:W0:Y:S01]  /*00c0*/  LDC.64 R2, c[0x0][0x380] ;  /* 0x0000e000ff027b82 */ /* 0x000e220000000a00 */
[----:B------:R3:W4:Y:S01]  /*00d0*/  I2F.F64.U32 R8, R10 ;  /* 0x0000000a00087312 */ /* 0x0007220000201800 */
[----:B-1----:R-:W-:Y:S01]  /*00e0*/  IMAD R15, R15, UR4, R0 ;  /* 0x000000040f0f7c24 */ /* 0x002fe2000f8e0200 */
[----:B------:R-:W1:Y:S06]  /*00f0*/  LDCU.64 UR4, c[0x0][0x358] ;  /* 0x00006b00ff0477ac */ /* 0x000e6c0008000a00 */
[----:B------:R-:W5:Y:S01]  /*0100*/  I2F.F64 R6, R15 ;  /* 0x0000000f00067312 */ /* 0x000f620000201c00 */
[----:B------:R-:W-:Y:S01]  /*0110*/  SHF.R.S32.HI R0, RZ, 0x1f, R15 ;  /* 0x0000001fff007819 */ /* 0x000fe2000001140f */
[----:B---3--:R-:W-:Y:S01]  /*0120*/  IMAD.WIDE.U32 R10, R10, 0x10, RZ ;  /* 0x000000100a0a7825 */ /* 0x008fe200078e00ff */
[----:B--2---:R-:W-:-:S03]  /*0130*/  DMUL R4, R4, 0.00390625 ;  /* 0x3f70000004047828 */ /* 0x004fc60000000000 */
[----:B------:R-:W-:-:S05]  /*0140*/  IMAD R0, R0, -0x2010, RZ ;  /* 0xffffdff000007824 */ /* 0x000fca00078e02ff */
[C---:B----4-:R-:W-:Y:S01]  /*0150*/  DMUL R8, R4.reuse, R8 ;  /* 0x0000000804087228 */ /* 0x050fe20000000000 */
[----:B0-----:R-:W-:Y:S01]  /*0160*/  IMAD.WIDE R12, R15, 0x2010, R2 ;  /* 0x000020100f0c7825 */ /* 0x001fe200078e0202 */
[----:B-----5:R-:W-:-:S03]  /*0170*/  DMUL R4, R4, R6 ;  /* 0x0000000604047228 */ /* 0x020fc60000000000 */
[----:B------:R-:W-:-:S03]  /*0180*/  IMAD.WIDE.U32 R6, R15, -0x2010, R2 ;  /* 0xffffdff00f067825 */ /* 0x000fc600078e0002 */
[----:B------:R-:W-:Y:S02]  /*0190*/  DMUL R8, R8, R8 ;  /* 0x0000000808087228 */ /* 0x000fe40000000000 */
[----:B------:R-:W-:Y:S02]  /*01a0*/  IADD3 R3, PT, PT, R7, -R15, R0 ;  /* 0x8000000f07037210 */ /* 0x000fe40007ffe000 */
[C---:B------:R-:W-:Y:S02]  /*01b0*/  IADD3 R14, P0, P1, -R10.reuse, 0x201000, R6 ;  /* 0x002010000a0e7810 */ /* 0x040fe4000791e106 */
[----:B------:R-:W-:Y:S02]  /*01c0*/  IADD3 R2, P2, PT, R10, R6, RZ ;  /* 0x000000060a027210 */ /* 0x000fe40007f5e0ff */
[----:B------:R-:W-:Y:S01]  /*01d0*/  DFMA R4, R4, R4, R8 ;  /* 0x000000040404722b */ /* 0x000fe20000000008 */
[----:B------:R-:W-:Y:S02]  /*01e0*/  IADD3.X R15, PT, PT, ~R11, RZ, R3, P0, P1 ;  /* 0x000000ff0b0f7210 */ /* 0x000fe400007e2503 */
[----:B------:R-:W-:-:S02]  /*01f0*/  CS2R R6, SRZ ;  /* 0x0000000000067805 */ /* 0x000fc4000001ff00 */
[C---:B------:R-:W-:Y:S01]  /*0200*/  IADD3 R8, P3, P4, -R10.reuse, 0x201000, R12 ;  /* 0x002010000a087810 */ /* 0x040fe20007c7e10c */
[C---:B------:R-:W-:Y:S01]  /*0210*/  IMAD.X R3, R11.reuse, 0x1, R3, P2 ;  /* 0x000000010b037824 */ /* 0x040fe200010e0603 */
[----:B------:R-:W-:Y:S02]  /*0220*/  IADD3 R12, P5, PT, R10, R12, RZ ;  /* 0x0000000c0a0c7210 */ /* 0x000fe40007fbe0ff */
[----:B------:R-:W-:Y:S01]  /*0230*/  IADD3.X R9, PT, PT, ~R11, RZ, R13, P3, P4 ;  /* 0x000000ff0b097210 */ /* 0x000fe20001fe850d */
[----:B-1----:R-:W-:Y:S01]  /*0240*/  STG.E.128 desc[UR4][R14.64+0x1000], R4 ;  /* 0x001000040e007986 */ /* 0x002fe2000c101d04 */
[----:B------:R-:W-:Y:S01]  /*0250*/  IMAD.MOV.U32 R16, RZ, RZ, R4 ;  /* 0x000000ffff107224 */ /* 0x000fe200078e0004 */
[----:B------:R-:W-:Y:S01]  /*0260*/  MOV R20, R4 ;  /* 0x0000000400147202 */ /* 0x000fe20000000f00 */
[--C-:B------:R-:W-:Y:S01]  /*0270*/  IMAD.MOV.U32 R17, RZ, RZ, R5.reuse ;  /* 0x000000ffff117224 */ /* 0x100fe200078e0005 */
[----:B------:R-:W-:Y:S01]  /*0280*/  MOV R25, R5 ;  /* 0x0000000500197202 */ /* 0x000fe20000000f00 */
[----:B------:R-:W-:-:S02]  /*0290*/  IMAD.MOV.U32 R21, RZ, RZ, R5 ;  /* 0x000000ffff157224 */ /* 0x000fc400078e0005 */
[----:B------:R-:W-:Y:S01]  /*02a0*/  IMAD.X R13, R11, 0x1, R13, P5 ;  /* 0x000000010b0d7824 */ /* 0x000fe200028e060d */
[----:B------:R-:W-:Y:S01]  /*02b0*/  STG.E.128 desc[UR4][R2.64+0x202000], R16 ;  /* 0x2020001002007986 */ /* 0x000fe2000c101d04 */
[----:B------:R-:W-:-:S03]  /*02c0*/  IMAD.MOV.U32 R24, RZ, RZ, R4 ;  /* 0x000000ffff187224 */ /* 0x000fc600078e0004 */
[----:B------:R-:W-:Y:S04]  /*02d0*/  STG.E.128 desc[UR4][R8.64+0x1000], R20 ;  /* 0x0010001408007986 */ /* 0x000fe8000c101d04 */
[----:B------:R-:W-:Y:S01]  /*02e0*/  STG.E.128 desc[UR4][R12.64+0x202000], R24 ;  /* 0x202000180c007986 */ /* 0x000fe2000c101d04 */
[----:B------:R-:W-:Y:S05]  /*02f0*/  EXIT ;  /* 0x000000000000794d */ /* 0x000fea0003800000 */
.L_x_20:
        /* <DEDUP_REMOVED lines=16> */
.L_x_28:


//--------------------- .nv.global.init           --------------------------
	.section	.nv.global.init,"aw",@progbits
	.align	8
.nv.global.init:
	.type		__cudart_i2opi_d,@object
	.size		__cudart_i2opi_d,(.L_0 - __cudart_i2opi_d)
__cudart_i2opi_d:
        /*0000*/ 	.byte	0x08, 0x5d, 0x8d, 0x1f, 0xb1, 0x5f, 0xfb, 0x6b, 0xea, 0x92, 0x52, 0x8a, 0xf7, 0x39, 0x07, 0x3d
        /* <DEDUP_REMOVED lines=8> */
.L_0:


//--------------------- .nv.shared.reserved.0     --------------------------
	.section	.nv.shared.reserved.0,"aw",@nobits
	.weak		__nv_reservedSMEM_offset_0_alias
	.size		__nv_reservedSMEM_offset_0_alias, 0, 64
	.other		__nv_reservedSMEM_offset_0_alias,@"STO_CUDA_RESERVED_SHARED STV_DEFAULT"
__nv_reservedSMEM_offset_0_alias:
	.zero		0
	.zero		64


//--------------------- .nv.constant0.wextract1   --------------------------
	.section	.nv.constant0.wextract1,"a",@progbits
	.sectionflags	@""
	.align	4
.nv.constant0.wextract1:
	.zero		920


//--------------------- .nv.constant0.normalize   --------------------------
	.section	.nv.constant0.normalize,"a",@progbits
	.sectionflags	@""
	.align	4
.nv.constant0.normalize:
	.zero		912


//--------------------- .nv.constant0.wextract0   --------------------------
	.section	.nv.constant0.wextract0,"a",@progbits
	.sectionflags	@""
	.align	4
.nv.constant0.wextract0:
	.zero		920


//--------------------- .nv.constant0.copy_2_over --------------------------
	.section	.nv.constant0.copy_2_over,"a",@progbits
	.sectionflags	@""
	.align	4
.nv.constant0.copy_2_over:
	.zero		912


//--------------------- .nv.constant0.wkernff     --------------------------
	.section	.nv.constant0.wkernff,"a",@progbits
	.sectionflags	@""
	.align	4
.nv.constant0.wkernff:
	.zero		920


//--------------------- .nv.constant0.r2          --------------------------
	.section	.nv.constant0.r2,"a",@progbits
	.sectionflags	@""
	.align	4
.nv.constant0.r2:
	.zero		912


//--------------------- SYMBOLS --------------------------

	.type		.nv.reservedSmem.offset0,@object
	.size		.nv.reservedSmem.offset0,0x4
